//
// Generated by NVIDIA NVVM Compiler
//
// Compiler Build ID: CL-36424714
// Cuda compilation tools, release 13.0, V13.0.88
// Based on NVVM 20.0.0
//

.version 9.0
.target sm_100
.address_size 64

	// .globl	_Z17convolve_parallelPfS_S_ii

.visible .entry _Z17convolve_parallelPfS_S_ii(
	.param .u64 .ptr .align 1 _Z17convolve_parallelPfS_S_ii_param_0,
	.param .u64 .ptr .align 1 _Z17convolve_parallelPfS_S_ii_param_1,
	.param .u64 .ptr .align 1 _Z17convolve_parallelPfS_S_ii_param_2,
	.param .u32 _Z17convolve_parallelPfS_S_ii_param_3,
	.param .u32 _Z17convolve_parallelPfS_S_ii_param_4
)
{
	.reg .pred 	%p<13>;
	.reg .b32 	%r<52>;
	.reg .b32 	%f<119>;
	.reg .b64 	%rd<45>;

	ld.param.u64 	%rd10, [_Z17convolve_parallelPfS_S_ii_param_0];
	ld.param.u64 	%rd11, [_Z17convolve_parallelPfS_S_ii_param_1];
	ld.param.u64 	%rd9, [_Z17convolve_parallelPfS_S_ii_param_2];
	ld.param.u32 	%r22, [_Z17convolve_parallelPfS_S_ii_param_3];
	ld.param.u32 	%r23, [_Z17convolve_parallelPfS_S_ii_param_4];
	cvta.to.global.u64 	%rd1, %rd11;
	cvta.to.global.u64 	%rd2, %rd10;
	mov.u32 	%r24, %ctaid.x;
	mov.u32 	%r25, %ntid.x;
	mov.u32 	%r26, %tid.x;
	mad.lo.s32 	%r1, %r24, %r25, %r26;
	mov.u32 	%r27, %ctaid.y;
	mov.u32 	%r28, %ntid.y;
	mov.u32 	%r29, %tid.y;
	mad.lo.s32 	%r30, %r27, %r28, %r29;
	sub.s32 	%r31, %r22, %r23;
	max.s32 	%r32, %r1, %r30;
	setp.gt.s32 	%p1, %r32, %r31;
	@%p1 bra 	$L__BB0_18;
	setp.lt.s32 	%p2, %r23, 1;
	mov.f32 	%f117, 0f00000000;
	@%p2 bra 	$L__BB0_17;
	and.b32  	%r4, %r23, 15;
	and.b32  	%r5, %r23, 7;
	and.b32  	%r6, %r23, 2147483632;
	and.b32  	%r7, %r23, 3;
	neg.s32 	%r8, %r6;
	add.s64 	%rd3, %rd2, 32;
	mov.f32 	%f117, 0f00000000;
	mov.b32 	%r46, 0;
$L__BB0_3:
	setp.lt.u32 	%p3, %r23, 16;
	add.s32 	%r35, %r46, %r1;
	mad.lo.s32 	%r10, %r35, %r22, %r30;
	mul.lo.s32 	%r11, %r46, %r23;
	mov.b32 	%r50, 0;
	@%p3 bra 	$L__BB0_6;
	mul.wide.u32 	%rd12, %r11, 4;
	add.s64 	%rd13, %rd1, %rd12;
	add.s64 	%rd44, %rd13, 32;
	mov.u32 	%r47, %r10;
	mov.u32 	%r48, %r8;
$L__BB0_5:
	.pragma "nounroll";
	mul.wide.s32 	%rd14, %r47, 4;
	add.s64 	%rd15, %rd3, %rd14;
	ld.global.f32 	%f20, [%rd15+-32];
	ld.global.f32 	%f21, [%rd44+-32];
	fma.rn.f32 	%f22, %f20, %f21, %f117;
	ld.global.f32 	%f23, [%rd15+-28];
	ld.global.f32 	%f24, [%rd44+-28];
	fma.rn.f32 	%f25, %f23, %f24, %f22;
	ld.global.f32 	%f26, [%rd15+-24];
	ld.global.f32 	%f27, [%rd44+-24];
	fma.rn.f32 	%f28, %f26, %f27, %f25;
	ld.global.f32 	%f29, [%rd15+-20];
	ld.global.f32 	%f30, [%rd44+-20];
	fma.rn.f32 	%f31, %f29, %f30, %f28;
	ld.global.f32 	%f32, [%rd15+-16];
	ld.global.f32 	%f33, [%rd44+-16];
	fma.rn.f32 	%f34, %f32, %f33, %f31;
	ld.global.f32 	%f35, [%rd15+-12];
	ld.global.f32 	%f36, [%rd44+-12];
	fma.rn.f32 	%f37, %f35, %f36, %f34;
	ld.global.f32 	%f38, [%rd15+-8];
	ld.global.f32 	%f39, [%rd44+-8];
	fma.rn.f32 	%f40, %f38, %f39, %f37;
	ld.global.f32 	%f41, [%rd15+-4];
	ld.global.f32 	%f42, [%rd44+-4];
	fma.rn.f32 	%f43, %f41, %f42, %f40;
	ld.global.f32 	%f44, [%rd15];
	ld.global.f32 	%f45, [%rd44];
	fma.rn.f32 	%f46, %f44, %f45, %f43;
	ld.global.f32 	%f47, [%rd15+4];
	ld.global.f32 	%f48, [%rd44+4];
	fma.rn.f32 	%f49, %f47, %f48, %f46;
	ld.global.f32 	%f50, [%rd15+8];
	ld.global.f32 	%f51, [%rd44+8];
	fma.rn.f32 	%f52, %f50, %f51, %f49;
	ld.global.f32 	%f53, [%rd15+12];
	ld.global.f32 	%f54, [%rd44+12];
	fma.rn.f32 	%f55, %f53, %f54, %f52;
	ld.global.f32 	%f56, [%rd15+16];
	ld.global.f32 	%f57, [%rd44+16];
	fma.rn.f32 	%f58, %f56, %f57, %f55;
	ld.global.f32 	%f59, [%rd15+20];
	ld.global.f32 	%f60, [%rd44+20];
	fma.rn.f32 	%f61, %f59, %f60, %f58;
	ld.global.f32 	%f62, [%rd15+24];
	ld.global.f32 	%f63, [%rd44+24];
	fma.rn.f32 	%f64, %f62, %f63, %f61;
	ld.global.f32 	%f65, [%rd15+28];
	ld.global.f32 	%f66, [%rd44+28];
	fma.rn.f32 	%f117, %f65, %f66, %f64;
	add.s32 	%r48, %r48, 16;
	add.s32 	%r47, %r47, 16;
	add.s64 	%rd44, %rd44, 64;
	setp.ne.s32 	%p4, %r48, 0;
	mov.u32 	%r50, %r6;
	@%p4 bra 	$L__BB0_5;
$L__BB0_6:
	setp.eq.s32 	%p5, %r4, 0;
	@%p5 bra 	$L__BB0_16;
	add.s32 	%r36, %r4, -1;
	setp.lt.u32 	%p6, %r36, 7;
	@%p6 bra 	$L__BB0_9;
	add.s32 	%r37, %r10, %r50;
	mul.wide.s32 	%rd16, %r37, 4;
	add.s64 	%rd17, %rd2, %rd16;
	ld.global.f32 	%f68, [%rd17];
	add.s32 	%r38, %r50, %r11;
	mul.wide.u32 	%rd18, %r38, 4;
	add.s64 	%rd19, %rd1, %rd18;
	ld.global.f32 	%f69, [%rd19];
	fma.rn.f32 	%f70, %f68, %f69, %f117;
	ld.global.f32 	%f71, [%rd17+4];
	cvt.u64.u32 	%rd20, %r11;
	cvt.u64.u32 	%rd21, %r50;
	add.s64 	%rd22, %rd21, %rd20;
	shl.b64 	%rd23, %rd22, 2;
	add.s64 	%rd24, %rd1, %rd23;
	ld.global.f32 	%f72, [%rd24+4];
	fma.rn.f32 	%f73, %f71, %f72, %f70;
	ld.global.f32 	%f74, [%rd17+8];
	ld.global.f32 	%f75, [%rd24+8];
	fma.rn.f32 	%f76, %f74, %f75, %f73;
	ld.global.f32 	%f77, [%rd17+12];
	ld.global.f32 	%f78, [%rd24+12];
	fma.rn.f32 	%f79, %f77, %f78, %f76;
	ld.global.f32 	%f80, [%rd17+16];
	ld.global.f32 	%f81, [%rd24+16];
	fma.rn.f32 	%f82, %f80, %f81, %f79;
	ld.global.f32 	%f83, [%rd17+20];
	ld.global.f32 	%f84, [%rd24+20];
	fma.rn.f32 	%f85, %f83, %f84, %f82;
	ld.global.f32 	%f86, [%rd17+24];
	ld.global.f32 	%f87, [%rd24+24];
	fma.rn.f32 	%f88, %f86, %f87, %f85;
	ld.global.f32 	%f89, [%rd17+28];
	ld.global.f32 	%f90, [%rd24+28];
	fma.rn.f32 	%f117, %f89, %f90, %f88;
	add.s32 	%r50, %r50, 8;
$L__BB0_9:
	setp.eq.s32 	%p7, %r5, 0;
	@%p7 bra 	$L__BB0_16;
	add.s32 	%r39, %r5, -1;
	setp.lt.u32 	%p8, %r39, 3;
	@%p8 bra 	$L__BB0_12;
	add.s32 	%r40, %r10, %r50;
	mul.wide.s32 	%rd25, %r40, 4;
	add.s64 	%rd26, %rd2, %rd25;
	ld.global.f32 	%f92, [%rd26];
	add.s32 	%r41, %r50, %r11;
	mul.wide.u32 	%rd27, %r41, 4;
	add.s64 	%rd28, %rd1, %rd27;
	ld.global.f32 	%f93, [%rd28];
	fma.rn.f32 	%f94, %f92, %f93, %f117;
	ld.global.f32 	%f95, [%rd26+4];
	cvt.u64.u32 	%rd29, %r11;
	cvt.u64.u32 	%rd30, %r50;
	add.s64 	%rd31, %rd30, %rd29;
	shl.b64 	%rd32, %rd31, 2;
	add.s64 	%rd33, %rd1, %rd32;
	ld.global.f32 	%f96, [%rd33+4];
	fma.rn.f32 	%f97, %f95, %f96, %f94;
	ld.global.f32 	%f98, [%rd26+8];
	ld.global.f32 	%f99, [%rd33+8];
	fma.rn.f32 	%f100, %f98, %f99, %f97;
	ld.global.f32 	%f101, [%rd26+12];
	ld.global.f32 	%f102, [%rd33+12];
	fma.rn.f32 	%f117, %f101, %f102, %f100;
	add.s32 	%r50, %r50, 4;
$L__BB0_12:
	setp.eq.s32 	%p9, %r7, 0;
	@%p9 bra 	$L__BB0_16;
	setp.eq.s32 	%p10, %r7, 1;
	add.s32 	%r42, %r10, %r50;
	mul.wide.s32 	%rd34, %r42, 4;
	add.s64 	%rd7, %rd2, %rd34;
	ld.global.f32 	%f103, [%rd7];
	add.s32 	%r43, %r50, %r11;
	mul.wide.u32 	%rd35, %r43, 4;
	add.s64 	%rd36, %rd1, %rd35;
	ld.global.f32 	%f104, [%rd36];
	fma.rn.f32 	%f117, %f103, %f104, %f117;
	@%p10 bra 	$L__BB0_16;
	setp.eq.s32 	%p11, %r7, 2;
	ld.global.f32 	%f105, [%rd7+4];
	cvt.u64.u32 	%rd37, %r11;
	cvt.u64.u32 	%rd38, %r50;
	add.s64 	%rd39, %rd38, %rd37;
	shl.b64 	%rd40, %rd39, 2;
	add.s64 	%rd8, %rd1, %rd40;
	ld.global.f32 	%f106, [%rd8+4];
	fma.rn.f32 	%f117, %f105, %f106, %f117;
	@%p11 bra 	$L__BB0_16;
	ld.global.f32 	%f107, [%rd7+8];
	ld.global.f32 	%f108, [%rd8+8];
	fma.rn.f32 	%f117, %f107, %f108, %f117;
$L__BB0_16:
	add.s32 	%r46, %r46, 1;
	setp.ne.s32 	%p12, %r46, %r23;
	@%p12 bra 	$L__BB0_3;
$L__BB0_17:
	mad.lo.s32 	%r44, %r1, %r31, %r1;
	add.s32 	%r45, %r44, %r30;
	cvta.to.global.u64 	%rd41, %rd9;
	mul.wide.s32 	%rd42, %r45, 4;
	add.s64 	%rd43, %rd41, %rd42;
	st.global.f32 	[%rd43], %f117;
$L__BB0_18:
	ret;

}
	// .globl	_Z17activate_parallelPfS_iii
.visible .entry _Z17activate_parallelPfS_iii(
	.param .u64 .ptr .align 1 _Z17activate_parallelPfS_iii_param_0,
	.param .u64 .ptr .align 1 _Z17activate_parallelPfS_iii_param_1,
	.param .u32 _Z17activate_parallelPfS_iii_param_2,
	.param .u32 _Z17activate_parallelPfS_iii_param_3,
	.param .u32 _Z17activate_parallelPfS_iii_param_4
)
{
	.reg .pred 	%p<8>;
	.reg .b32 	%r<15>;
	.reg .b32 	%f<19>;
	.reg .b64 	%rd<11>;
	.reg .b64 	%fd<3>;

	ld.param.u64 	%rd3, [_Z17activate_parallelPfS_iii_param_0];
	ld.param.u64 	%rd4, [_Z17activate_parallelPfS_iii_param_1];
	ld.param.u32 	%r4, [_Z17activate_parallelPfS_iii_param_2];
	ld.param.u32 	%r6, [_Z17activate_parallelPfS_iii_param_3];
	ld.param.u32 	%r5, [_Z17activate_parallelPfS_iii_param_4];
	cvta.to.global.u64 	%rd1, %rd4;
	cvta.to.global.u64 	%rd2, %rd3;
	mov.u32 	%r8, %ctaid.x;
	mov.u32 	%r9, %ntid.x;
	mov.u32 	%r10, %tid.x;
	mad.lo.s32 	%r1, %r8, %r9, %r10;
	mov.u32 	%r11, %ctaid.y;
	mov.u32 	%r12, %ntid.y;
	mov.u32 	%r13, %tid.y;
	mad.lo.s32 	%r14, %r11, %r12, %r13;
	setp.ge.s32 	%p1, %r1, %r4;
	setp.ge.s32 	%p2, %r14, %r6;
	or.pred  	%p3, %p1, %p2;
	@%p3 bra 	$L__BB1_5;
	mad.lo.s32 	%r3, %r4, %r1, %r14;
	setp.eq.s32 	%p4, %r5, 1;
	@%p4 bra 	$L__BB1_4;
	setp.ne.s32 	%p5, %r5, 0;
	@%p5 bra 	$L__BB1_5;
	mul.wide.s32 	%rd8, %r3, 4;
	add.s64 	%rd9, %rd2, %rd8;
	ld.global.f32 	%f17, [%rd9];
	cvt.f64.f32 	%fd1, %f17;
	max.f64 	%fd2, %fd1, 0d0000000000000000;
	cvt.rn.f32.f64 	%f18, %fd2;
	add.s64 	%rd10, %rd1, %rd8;
	st.global.f32 	[%rd10], %f18;
	bra.uni 	$L__BB1_5;
$L__BB1_4:
	mul.wide.s32 	%rd5, %r3, 4;
	add.s64 	%rd6, %rd2, %rd5;
	ld.global.f32 	%f1, [%rd6];
	abs.f32 	%f2, %f1;
	mul.f32 	%f3, %f2, 0f4038AA3B;
	ex2.approx.ftz.f32 	%f4, %f3;
	add.f32 	%f5, %f4, 0f3F800000;
	rcp.approx.ftz.f32 	%f6, %f5;
	fma.rn.f32 	%f7, %f6, 0fC0000000, 0f3F800000;
	setp.ge.f32 	%p6, %f2, 0f41102CB4;
	selp.f32 	%f8, 0f3F800000, %f7, %p6;
	copysign.f32 	%f9, %f1, %f8;
	mul.f32 	%f10, %f1, %f1;
	fma.rn.f32 	%f11, %f10, 0f3C80F082, 0fBD563CAE;
	fma.rn.f32 	%f12, %f11, %f10, 0f3E085941;
	fma.rn.f32 	%f13, %f12, %f10, 0fBEAAA9ED;
	fma.rn.f32 	%f14, %f13, %f10, 0f00000000;
	fma.rn.f32 	%f15, %f14, %f1, %f1;
	setp.ge.f32 	%p7, %f2, 0f3F19999A;
	selp.f32 	%f16, %f9, %f15, %p7;
	add.s64 	%rd7, %rd1, %rd5;
	st.global.f32 	[%rd7], %f16;
$L__BB1_5:
	ret;

}
	// .globl	_Z16maxpool_parallelPfS_ii
.visible .entry _Z16maxpool_parallelPfS_ii(
	.param .u64 .ptr .align 1 _Z16maxpool_parallelPfS_ii_param_0,
	.param .u64 .ptr .align 1 _Z16maxpool_parallelPfS_ii_param_1,
	.param .u32 _Z16maxpool_parallelPfS_ii_param_2,
	.param .u32 _Z16maxpool_parallelPfS_ii_param_3
)
{
	.reg .pred 	%p<13>;
	.reg .b32 	%r<47>;
	.reg .b32 	%f<87>;
	.reg .b64 	%rd<18>;

	ld.param.u64 	%rd5, [_Z16maxpool_parallelPfS_ii_param_0];
	ld.param.u64 	%rd4, [_Z16maxpool_parallelPfS_ii_param_1];
	ld.param.u32 	%r23, [_Z16maxpool_parallelPfS_ii_param_2];
	ld.param.u32 	%r24, [_Z16maxpool_parallelPfS_ii_param_3];
	cvta.to.global.u64 	%rd1, %rd5;
	mov.u32 	%r25, %ctaid.y;
	mov.u32 	%r26, %ntid.y;
	mov.u32 	%r27, %tid.y;
	mad.lo.s32 	%r1, %r25, %r26, %r27;
	mov.u32 	%r28, %ctaid.x;
	mov.u32 	%r29, %ntid.x;
	mov.u32 	%r30, %tid.x;
	mad.lo.s32 	%r2, %r28, %r29, %r30;
	sub.s32 	%r3, %r23, %r24;
	max.s32 	%r31, %r1, %r2;
	setp.gt.s32 	%p1, %r31, %r3;
	@%p1 bra 	$L__BB2_18;
	mad.lo.s32 	%r32, %r23, %r1, %r2;
	mul.wide.s32 	%rd6, %r32, 4;
	add.s64 	%rd7, %rd1, %rd6;
	ld.global.f32 	%f85, [%rd7];
	setp.lt.s32 	%p2, %r24, 1;
	@%p2 bra 	$L__BB2_17;
	and.b32  	%r4, %r24, 15;
	add.s32 	%r5, %r4, -1;
	and.b32  	%r6, %r24, 7;
	add.s32 	%r7, %r6, -1;
	and.b32  	%r8, %r24, 2147483632;
	and.b32  	%r9, %r24, 3;
	neg.s32 	%r10, %r8;
	add.s64 	%rd2, %rd1, 32;
	mov.b32 	%r41, 0;
$L__BB2_3:
	setp.lt.u32 	%p3, %r24, 16;
	add.s32 	%r35, %r41, %r1;
	mad.lo.s32 	%r12, %r35, %r23, %r2;
	mov.b32 	%r45, 0;
	@%p3 bra 	$L__BB2_6;
	mov.u32 	%r42, %r12;
	mov.u32 	%r43, %r10;
$L__BB2_5:
	.pragma "nounroll";
	mul.wide.s32 	%rd8, %r42, 4;
	add.s64 	%rd9, %rd2, %rd8;
	ld.global.f32 	%f19, [%rd9+-32];
	max.f32 	%f20, %f85, %f19;
	ld.global.f32 	%f21, [%rd9+-28];
	max.f32 	%f22, %f20, %f21;
	ld.global.f32 	%f23, [%rd9+-24];
	max.f32 	%f24, %f22, %f23;
	ld.global.f32 	%f25, [%rd9+-20];
	max.f32 	%f26, %f24, %f25;
	ld.global.f32 	%f27, [%rd9+-16];
	max.f32 	%f28, %f26, %f27;
	ld.global.f32 	%f29, [%rd9+-12];
	max.f32 	%f30, %f28, %f29;
	ld.global.f32 	%f31, [%rd9+-8];
	max.f32 	%f32, %f30, %f31;
	ld.global.f32 	%f33, [%rd9+-4];
	max.f32 	%f34, %f32, %f33;
	ld.global.f32 	%f35, [%rd9];
	max.f32 	%f36, %f34, %f35;
	ld.global.f32 	%f37, [%rd9+4];
	max.f32 	%f38, %f36, %f37;
	ld.global.f32 	%f39, [%rd9+8];
	max.f32 	%f40, %f38, %f39;
	ld.global.f32 	%f41, [%rd9+12];
	max.f32 	%f42, %f40, %f41;
	ld.global.f32 	%f43, [%rd9+16];
	max.f32 	%f44, %f42, %f43;
	ld.global.f32 	%f45, [%rd9+20];
	max.f32 	%f46, %f44, %f45;
	ld.global.f32 	%f47, [%rd9+24];
	max.f32 	%f48, %f46, %f47;
	ld.global.f32 	%f49, [%rd9+28];
	max.f32 	%f85, %f48, %f49;
	add.s32 	%r43, %r43, 16;
	add.s32 	%r42, %r42, 16;
	setp.ne.s32 	%p4, %r43, 0;
	mov.u32 	%r45, %r8;
	@%p4 bra 	$L__BB2_5;
$L__BB2_6:
	setp.eq.s32 	%p5, %r4, 0;
	@%p5 bra 	$L__BB2_16;
	setp.lt.u32 	%p6, %r5, 7;
	@%p6 bra 	$L__BB2_9;
	add.s32 	%r36, %r12, %r45;
	mul.wide.s32 	%rd10, %r36, 4;
	add.s64 	%rd11, %rd1, %rd10;
	ld.global.f32 	%f51, [%rd11];
	max.f32 	%f52, %f85, %f51;
	ld.global.f32 	%f53, [%rd11+4];
	max.f32 	%f54, %f52, %f53;
	ld.global.f32 	%f55, [%rd11+8];
	max.f32 	%f56, %f54, %f55;
	ld.global.f32 	%f57, [%rd11+12];
	max.f32 	%f58, %f56, %f57;
	ld.global.f32 	%f59, [%rd11+16];
	max.f32 	%f60, %f58, %f59;
	ld.global.f32 	%f61, [%rd11+20];
	max.f32 	%f62, %f60, %f61;
	ld.global.f32 	%f63, [%rd11+24];
	max.f32 	%f64, %f62, %f63;
	ld.global.f32 	%f65, [%rd11+28];
	max.f32 	%f85, %f64, %f65;
	add.s32 	%r45, %r45, 8;
$L__BB2_9:
	setp.eq.s32 	%p7, %r6, 0;
	@%p7 bra 	$L__BB2_16;
	setp.lt.u32 	%p8, %r7, 3;
	@%p8 bra 	$L__BB2_12;
	add.s32 	%r37, %r12, %r45;
	mul.wide.s32 	%rd12, %r37, 4;
	add.s64 	%rd13, %rd1, %rd12;
	ld.global.f32 	%f67, [%rd13];
	max.f32 	%f68, %f85, %f67;
	ld.global.f32 	%f69, [%rd13+4];
	max.f32 	%f70, %f68, %f69;
	ld.global.f32 	%f71, [%rd13+8];
	max.f32 	%f72, %f70, %f71;
	ld.global.f32 	%f73, [%rd13+12];
	max.f32 	%f85, %f72, %f73;
	add.s32 	%r45, %r45, 4;
$L__BB2_12:
	setp.eq.s32 	%p9, %r9, 0;
	@%p9 bra 	$L__BB2_16;
	setp.eq.s32 	%p10, %r9, 1;
	add.s32 	%r38, %r12, %r45;
	mul.wide.s32 	%rd14, %r38, 4;
	add.s64 	%rd3, %rd1, %rd14;
	ld.global.f32 	%f74, [%rd3];
	max.f32 	%f85, %f85, %f74;
	@%p10 bra 	$L__BB2_16;
	setp.eq.s32 	%p11, %r9, 2;
	ld.global.f32 	%f75, [%rd3+4];
	max.f32 	%f85, %f85, %f75;
	@%p11 bra 	$L__BB2_16;
	ld.global.f32 	%f76, [%rd3+8];
	max.f32 	%f85, %f85, %f76;
$L__BB2_16:
	add.s32 	%r41, %r41, 1;
	setp.ne.s32 	%p12, %r41, %r24;
	@%p12 bra 	$L__BB2_3;
$L__BB2_17:
	mad.lo.s32 	%r39, %r1, %r3, %r1;
	add.s32 	%r40, %r39, %r2;
	cvta.to.global.u64 	%rd15, %rd4;
	mul.wide.s32 	%rd16, %r40, 4;
	add.s64 	%rd17, %rd15, %rd16;
	st.global.f32 	[%rd17], %f85;
$L__BB2_18:
	ret;

}
	// .globl	_Z16avgpool_parallelPfS_ii
.visible .entry _Z16avgpool_parallelPfS_ii(
	.param .u64 .ptr .align 1 _Z16avgpool_parallelPfS_ii_param_0,
	.param .u64 .ptr .align 1 _Z16avgpool_parallelPfS_ii_param_1,
	.param .u32 _Z16avgpool_parallelPfS_ii_param_2,
	.param .u32 _Z16avgpool_parallelPfS_ii_param_3
)
{
	.reg .pred 	%p<13>;
	.reg .b32 	%r<47>;
	.reg .b32 	%f<90>;
	.reg .b64 	%rd<16>;

	ld.param.u64 	%rd5, [_Z16avgpool_parallelPfS_ii_param_0];
	ld.param.u64 	%rd4, [_Z16avgpool_parallelPfS_ii_param_1];
	ld.param.u32 	%r23, [_Z16avgpool_parallelPfS_ii_param_2];
	ld.param.u32 	%r24, [_Z16avgpool_parallelPfS_ii_param_3];
	cvta.to.global.u64 	%rd1, %rd5;
	mov.u32 	%r25, %ctaid.y;
	mov.u32 	%r26, %ntid.y;
	mov.u32 	%r27, %tid.y;
	mad.lo.s32 	%r1, %r25, %r26, %r27;
	mov.u32 	%r28, %ctaid.x;
	mov.u32 	%r29, %ntid.x;
	mov.u32 	%r30, %tid.x;
	mad.lo.s32 	%r2, %r28, %r29, %r30;
	sub.s32 	%r3, %r23, %r24;
	max.s32 	%r31, %r1, %r2;
	setp.gt.s32 	%p1, %r31, %r3;
	@%p1 bra 	$L__BB3_18;
	setp.lt.s32 	%p2, %r24, 1;
	mov.f32 	%f88, 0f00000000;
	@%p2 bra 	$L__BB3_17;
	and.b32  	%r4, %r24, 15;
	add.s32 	%r5, %r4, -1;
	and.b32  	%r6, %r24, 7;
	add.s32 	%r7, %r6, -1;
	and.b32  	%r8, %r24, 2147483632;
	and.b32  	%r9, %r24, 3;
	neg.s32 	%r10, %r8;
	add.s64 	%rd2, %rd1, 32;
	mov.f32 	%f88, 0f00000000;
	mov.b32 	%r41, 0;
$L__BB3_3:
	setp.lt.u32 	%p3, %r24, 16;
	add.s32 	%r34, %r41, %r1;
	mad.lo.s32 	%r12, %r34, %r23, %r2;
	mov.b32 	%r45, 0;
	@%p3 bra 	$L__BB3_6;
	mov.u32 	%r42, %r12;
	mov.u32 	%r43, %r10;
$L__BB3_5:
	.pragma "nounroll";
	mul.wide.s32 	%rd6, %r42, 4;
	add.s64 	%rd7, %rd2, %rd6;
	ld.global.f32 	%f20, [%rd7+-32];
	add.f32 	%f21, %f88, %f20;
	ld.global.f32 	%f22, [%rd7+-28];
	add.f32 	%f23, %f21, %f22;
	ld.global.f32 	%f24, [%rd7+-24];
	add.f32 	%f25, %f23, %f24;
	ld.global.f32 	%f26, [%rd7+-20];
	add.f32 	%f27, %f25, %f26;
	ld.global.f32 	%f28, [%rd7+-16];
	add.f32 	%f29, %f27, %f28;
	ld.global.f32 	%f30, [%rd7+-12];
	add.f32 	%f31, %f29, %f30;
	ld.global.f32 	%f32, [%rd7+-8];
	add.f32 	%f33, %f31, %f32;
	ld.global.f32 	%f34, [%rd7+-4];
	add.f32 	%f35, %f33, %f34;
	ld.global.f32 	%f36, [%rd7];
	add.f32 	%f37, %f35, %f36;
	ld.global.f32 	%f38, [%rd7+4];
	add.f32 	%f39, %f37, %f38;
	ld.global.f32 	%f40, [%rd7+8];
	add.f32 	%f41, %f39, %f40;
	ld.global.f32 	%f42, [%rd7+12];
	add.f32 	%f43, %f41, %f42;
	ld.global.f32 	%f44, [%rd7+16];
	add.f32 	%f45, %f43, %f44;
	ld.global.f32 	%f46, [%rd7+20];
	add.f32 	%f47, %f45, %f46;
	ld.global.f32 	%f48, [%rd7+24];
	add.f32 	%f49, %f47, %f48;
	ld.global.f32 	%f50, [%rd7+28];
	add.f32 	%f88, %f49, %f50;
	add.s32 	%r43, %r43, 16;
	add.s32 	%r42, %r42, 16;
	setp.ne.s32 	%p4, %r43, 0;
	mov.u32 	%r45, %r8;
	@%p4 bra 	$L__BB3_5;
$L__BB3_6:
	setp.eq.s32 	%p5, %r4, 0;
	@%p5 bra 	$L__BB3_16;
	setp.lt.u32 	%p6, %r5, 7;
	@%p6 bra 	$L__BB3_9;
	add.s32 	%r35, %r12, %r45;
	mul.wide.s32 	%rd8, %r35, 4;
	add.s64 	%rd9, %rd1, %rd8;
	ld.global.f32 	%f52, [%rd9];
	add.f32 	%f53, %f88, %f52;
	ld.global.f32 	%f54, [%rd9+4];
	add.f32 	%f55, %f53, %f54;
	ld.global.f32 	%f56, [%rd9+8];
	add.f32 	%f57, %f55, %f56;
	ld.global.f32 	%f58, [%rd9+12];
	add.f32 	%f59, %f57, %f58;
	ld.global.f32 	%f60, [%rd9+16];
	add.f32 	%f61, %f59, %f60;
	ld.global.f32 	%f62, [%rd9+20];
	add.f32 	%f63, %f61, %f62;
	ld.global.f32 	%f64, [%rd9+24];
	add.f32 	%f65, %f63, %f64;
	ld.global.f32 	%f66, [%rd9+28];
	add.f32 	%f88, %f65, %f66;
	add.s32 	%r45, %r45, 8;
$L__BB3_9:
	setp.eq.s32 	%p7, %r6, 0;
	@%p7 bra 	$L__BB3_16;
	setp.lt.u32 	%p8, %r7, 3;
	@%p8 bra 	$L__BB3_12;
	add.s32 	%r36, %r12, %r45;
	mul.wide.s32 	%rd10, %r36, 4;
	add.s64 	%rd11, %rd1, %rd10;
	ld.global.f32 	%f68, [%rd11];
	add.f32 	%f69, %f88, %f68;
	ld.global.f32 	%f70, [%rd11+4];
	add.f32 	%f71, %f69, %f70;
	ld.global.f32 	%f72, [%rd11+8];
	add.f32 	%f73, %f71, %f72;
	ld.global.f32 	%f74, [%rd11+12];
	add.f32 	%f88, %f73, %f74;
	add.s32 	%r45, %r45, 4;
$L__BB3_12:
	setp.eq.s32 	%p9, %r9, 0;
	@%p9 bra 	$L__BB3_16;
	setp.eq.s32 	%p10, %r9, 1;
	add.s32 	%r37, %r12, %r45;
	mul.wide.s32 	%rd12, %r37, 4;
	add.s64 	%rd3, %rd1, %rd12;
	ld.global.f32 	%f75, [%rd3];
	add.f32 	%f88, %f88, %f75;
	@%p10 bra 	$L__BB3_16;
	setp.eq.s32 	%p11, %r9, 2;
	ld.global.f32 	%f76, [%rd3+4];
	add.f32 	%f88, %f88, %f76;
	@%p11 bra 	$L__BB3_16;
	ld.global.f32 	%f77, [%rd3+8];
	add.f32 	%f88, %f88, %f77;
$L__BB3_16:
	add.s32 	%r41, %r41, 1;
	setp.ne.s32 	%p12, %r41, %r24;
	@%p12 bra 	$L__BB3_3;
$L__BB3_17:
	mul.lo.s32 	%r38, %r24, %r24;
	cvt.rn.f32.u32 	%f78, %r38;
	div.rn.f32 	%f79, %f88, %f78;
	mad.lo.s32 	%r39, %r1, %r3, %r1;
	add.s32 	%r40, %r39, %r2;
	cvta.to.global.u64 	%rd13, %rd4;
	mul.wide.s32 	%rd14, %r40, 4;
	add.s64 	%rd15, %rd13, %rd14;
	st.global.f32 	[%rd15], %f79;
$L__BB3_18:
	ret;

}
	// .globl	_Z17normalize_sigmoidPfS_i
.visible .entry _Z17normalize_sigmoidPfS_i(
	.param .u64 .ptr .align 1 _Z17normalize_sigmoidPfS_i_param_0,
	.param .u64 .ptr .align 1 _Z17normalize_sigmoidPfS_i_param_1,
	.param .u32 _Z17normalize_sigmoidPfS_i_param_2
)
{
	.reg .pred 	%p<2>;
	.reg .b32 	%r<8>;
	.reg .b32 	%f<15>;
	.reg .b64 	%rd<8>;

	ld.param.u64 	%rd1, [_Z17normalize_sigmoidPfS_i_param_0];
	ld.param.u64 	%rd2, [_Z17normalize_sigmoidPfS_i_param_1];
	ld.param.u32 	%r2, [_Z17normalize_sigmoidPfS_i_param_2];
	mov.u32 	%r3, %ctaid.x;
	mov.u32 	%r4, %ntid.x;
	mov.u32 	%r5, %tid.x;
	mad.lo.s32 	%r1, %r3, %r4, %r5;
	setp.ge.s32 	%p1, %r1, %r2;
	@%p1 bra 	$L__BB4_2;
	cvta.to.global.u64 	%rd3, %rd1;
	cvta.to.global.u64 	%rd4, %rd2;
	mul.wide.s32 	%rd5, %r1, 4;
	add.s64 	%rd6, %rd3, %rd5;
	ld.global.f32 	%f1, [%rd6];
	fma.rn.f32 	%f2, %f1, 0fBBBB989D, 0f3F000000;
	cvt.sat.f32.f32 	%f3, %f2;
	mov.f32 	%f4, 0f4B400001;
	mov.f32 	%f5, 0f437C0000;
	fma.rm.f32 	%f6, %f3, %f5, %f4;
	add.f32 	%f7, %f6, 0fCB40007F;
	neg.f32 	%f8, %f7;
	fma.rn.f32 	%f9, %f1, 0fBFB8AA3B, %f8;
	fma.rn.f32 	%f10, %f1, 0fB2A57060, %f9;
	mov.b32 	%r6, %f6;
	shl.b32 	%r7, %r6, 23;
	mov.b32 	%f11, %r7;
	ex2.approx.ftz.f32 	%f12, %f10;
	fma.rn.f32 	%f13, %f12, %f11, 0f3F800000;
	rcp.rn.f32 	%f14, %f13;
	add.s64 	%rd7, %rd4, %rd5;
	st.global.f32 	[%rd7], %f14;
$L__BB4_2:
	ret;

}


// ===== COMPILED SASS (sm_100) =====

	.target	sm_100

	.elftype	@"ET_EXEC"


//--------------------- .note.nv.tkinfo           --------------------------
	.section	.note.nv.tkinfo,"",@"SHT_NOTE"
	.sectionflags	@"SHF_NOTE_NV_TKINFO"
	.tkinfo
        /*0018*/ 	.word	0x00000002
        /*0030*/ 	.string	""
        /*0030*/ 	.string	"ptxas"
        /*0030*/ 	.string	"Cuda compilation tools, release 13.0, V13.0.88"
        /*0030*/ 	.string	"Build cuda_13.0.r13.0/compiler.36424714_0"
        /*0030*/ 	.string	"-arch sm_100 -m 64 "



//--------------------- .note.nv.cuinfo           --------------------------
	.section	.note.nv.cuinfo,"",@"SHT_NOTE"
	.sectionflags	@"SHF_NOTE_NV_CUINFO"
        /*0018*/ 	.short	0x0002
        /*001a*/ 	.short	0x0064
        /*001c*/ 	.short	0x0082
	.zero		2


//--------------------- .nv.info                  --------------------------
	.section	.nv.info,"",@"SHT_CUDA_INFO"
	.align	4


	//----- nvinfo : EIATTR_REGCOUNT
	.align		4
        /*0000*/ 	.byte	0x04, 0x2f
        /*0002*/ 	.short	(.L_1 - .L_0)
	.align		4
.L_0:
        /*0004*/ 	.word	index@(_Z17convolve_parallelPfS_S_ii)
        /*0008*/ 	.word	0x00000020


	//----- nvinfo : EIATTR_FRAME_SIZE
	.align		4
.L_1:
        /*000c*/ 	.byte	0x04, 0x11
        /*000e*/ 	.short	(.L_3 - .L_2)
	.align		4
.L_2:
        /*0010*/ 	.word	index@(_Z17convolve_parallelPfS_S_ii)
        /*0014*/ 	.word	0x00000000


	//----- nvinfo : EIATTR_REGCOUNT
	.align		4
.L_3:
        /*0018*/ 	.byte	0x04, 0x2f
        /*001a*/ 	.short	(.L_5 - .L_4)
	.align		4
.L_4:
        /*001c*/ 	.word	index@(_Z17activate_parallelPfS_iii)
        /*0020*/ 	.word	0x00000010


	//----- nvinfo : EIATTR_FRAME_SIZE
	.align		4
.L_5:
        /*0024*/ 	.byte	0x04, 0x11
        /*0026*/ 	.short	(.L_7 - .L_6)
	.align		4
.L_6:
        /*0028*/ 	.word	index@(_Z17activate_parallelPfS_iii)
        /*002c*/ 	.word	0x00000000


	//----- nvinfo : EIATTR_REGCOUNT
	.align		4
.L_7:
        /*0030*/ 	.byte	0x04, 0x2f
        /*0032*/ 	.short	(.L_9 - .L_8)
	.align		4
.L_8:
        /*0034*/ 	.word	index@(_Z16maxpool_parallelPfS_ii)
        /*0038*/ 	.word	0x0000001d


	//----- nvinfo : EIATTR_FRAME_SIZE
	.align		4
.L_9:
        /*003c*/ 	.byte	0x04, 0x11
        /*003e*/ 	.short	(.L_11 - .L_10)
	.align		4
.L_10:
        /*0040*/ 	.word	index@(_Z16maxpool_parallelPfS_ii)
        /*0044*/ 	.word	0x00000000


	//----- nvinfo : EIATTR_REGCOUNT
	.align		4
.L_11:
        /*0048*/ 	.byte	0x04, 0x2f
        /*004a*/ 	.short	(.L_13 - .L_12)
	.align		4
.L_12:
        /*004c*/ 	.word	index@(_Z16avgpool_parallelPfS_ii)
        /*0050*/ 	.word	0x00000020


	//----- nvinfo : EIATTR_FRAME_SIZE
	.align		4
.L_13:
        /*0054*/ 	.byte	0x04, 0x11
        /*0056*/ 	.short	(.L_15 - .L_14)
	.align		4
.L_14:
        /*0058*/ 	.word	index@($__internal_1_$__cuda_sm3x_div_rn_noftz_f32_slowpath)
        /*005c*/ 	.word	0x00000000


	//----- nvinfo : EIATTR_FRAME_SIZE
	.align		4
.L_15:
        /*0060*/ 	.byte	0x04, 0x11
        /*0062*/ 	.short	(.L_17 - .L_16)
	.align		4
.L_16:
        /*0064*/ 	.word	index@(_Z16avgpool_parallelPfS_ii)
        /*0068*/ 	.word	0x00000000


	//----- nvinfo : EIATTR_REGCOUNT
	.align		4
.L_17:
        /*006c*/ 	.byte	0x04, 0x2f
        /*006e*/ 	.short	(.L_19 - .L_18)
	.align		4
.L_18:
        /*0070*/ 	.word	index@(_Z17normalize_sigmoidPfS_i)
        /*0074*/ 	.word	0x0000000e


	//----- nvinfo : EIATTR_FRAME_SIZE
	.align		4
.L_19:
        /*0078*/ 	.byte	0x04, 0x11
        /*007a*/ 	.short	(.L_21 - .L_20)
	.align		4
.L_20:
        /*007c*/ 	.word	index@($__internal_0_$__cuda_sm20_rcp_rn_f32_slowpath)
        /*0080*/ 	.word	0x00000000


	//----- nvinfo : EIATTR_FRAME_SIZE
	.align		4
.L_21:
        /*0084*/ 	.byte	0x04, 0x11
        /*0086*/ 	.short	(.L_23 - .L_22)
	.align		4
.L_22:
        /*0088*/ 	.word	index@(_Z17normalize_sigmoidPfS_i)
        /*008c*/ 	.word	0x00000000


	//----- nvinfo : EIATTR_MIN_STACK_SIZE
	.align		4
.L_23:
        /*0090*/ 	.byte	0x04, 0x12
        /*0092*/ 	.short	(.L_25 - .L_24)
	.align		4
.L_24:
        /*0094*/ 	.word	index@(_Z17normalize_sigmoidPfS_i)
        /*0098*/ 	.word	0x00000000


	//----- nvinfo : EIATTR_MIN_STACK_SIZE
	.align		4
.L_25:
        /*009c*/ 	.byte	0x04, 0x12
        /*009e*/ 	.short	(.L_27 - .L_26)
	.align		4
.L_26:
        /*00a0*/ 	.word	index@(_Z16avgpool_parallelPfS_ii)
        /*00a4*/ 	.word	0x00000000


	//----- nvinfo : EIATTR_MIN_STACK_SIZE
	.align		4
.L_27:
        /*00a8*/ 	.byte	0x04, 0x12
        /*00aa*/ 	.short	(.L_29 - .L_28)
	.align		4
.L_28:
        /*00ac*/ 	.word	index@(_Z16maxpool_parallelPfS_ii)
        /*00b0*/ 	.word	0x00000000


	//----- nvinfo : EIATTR_MIN_STACK_SIZE
	.align		4
.L_29:
        /*00b4*/ 	.byte	0x04, 0x12
        /*00b6*/ 	.short	(.L_31 - .L_30)
	.align		4
.L_30:
        /*00b8*/ 	.word	index@(_Z17activate_parallelPfS_iii)
        /*00bc*/ 	.word	0x00000000


	//----- nvinfo : EIATTR_MIN_STACK_SIZE
	.align		4
.L_31:
        /*00c0*/ 	.byte	0x04, 0x12
        /*00c2*/ 	.short	(.L_33 - .L_32)
	.align		4
.L_32:
        /*00c4*/ 	.word	index@(_Z17convolve_parallelPfS_S_ii)
        /*00c8*/ 	.word	0x00000000
.L_33:


//--------------------- .nv.compat                --------------------------
	.section	.nv.compat,"",@"SHT_CUDA_COMPAT_INFO"
	.align	4
        /*0000*/ 	.byte	0x02, 0x09, 0x00, 0x00, 0x02, 0x02, 0x01, 0x00, 0x02, 0x05, 0x05, 0x00, 0x03, 0x07, 0x01, 0x01
        /*0010*/ 	.byte	0x02, 0x03, 0x00, 0x00, 0x02, 0x06, 0x01, 0x00, 0x04, 0x0b, 0x08, 0x00, 0x01, 0x00, 0x00, 0x00
        /*0020*/ 	.byte	0x00, 0x00, 0x00, 0x00


//--------------------- .nv.info._Z17normalize_sigmoidPfS_i --------------------------
	.section	.nv.info._Z17normalize_sigmoidPfS_i,"",@"SHT_CUDA_INFO"
	.sectionflags	@""
	.align	4


	//----- nvinfo : EIATTR_CUDA_API_VERSION
	.align		4
        /*0000*/ 	.byte	0x04, 0x37
        /*0002*/ 	.short	(.L_35 - .L_34)
.L_34:
        /*0004*/ 	.word	0x00000082


	//----- nvinfo : EIATTR_KPARAM_INFO
	.align		4
.L_35:
        /*0008*/ 	.byte	0x04, 0x17
        /*000a*/ 	.short	(.L_37 - .L_36)
.L_36:
        /*000c*/ 	.word	0x00000000
        /*0010*/ 	.short	0x0002
        /*0012*/ 	.short	0x0010
        /*0014*/ 	.byte	0x00, 0xf0, 0x11, 0x00


	//----- nvinfo : EIATTR_KPARAM_INFO
	.align		4
.L_37:
        /*0018*/ 	.byte	0x04, 0x17
        /*001a*/ 	.short	(.L_39 - .L_38)
.L_38:
        /*001c*/ 	.word	0x00000000
        /*0020*/ 	.short	0x0001
        /*0022*/ 	.short	0x0008
        /*0024*/ 	.byte	0x00, 0xf5, 0x21, 0x00


	//----- nvinfo : EIATTR_KPARAM_INFO
	.align		4
.L_39:
        /*0028*/ 	.byte	0x04, 0x17
        /*002a*/ 	.short	(.L_41 - .L_40)
.L_40:
        /*002c*/ 	.word	0x00000000
        /*0030*/ 	.short	0x0000
        /*0032*/ 	.short	0x0000
        /*0034*/ 	.byte	0x00, 0xf5, 0x21, 0x00


	//----- nvinfo : EIATTR_SPARSE_MMA_MASK
	.align		4
.L_41:
        /*0038*/ 	.byte	0x03, 0x50
        /*003a*/ 	.short	0x0000


	//----- nvinfo : EIATTR_MAXREG_COUNT
	.align		4
        /*003c*/ 	.byte	0x03, 0x1b
        /*003e*/ 	.short	0x00ff


	//----- nvinfo : EIATTR_MERCURY_ISA_VERSION
	.align		4
        /*0040*/ 	.byte	0x03, 0x5f
        /*0042*/ 	.short	0x0101


	//----- nvinfo : EIATTR_VRC_CTA_INIT_COUNT
	.align		4
        /*0044*/ 	.byte	0x02, 0x4a
	.zero		1
	.zero		1


	//----- nvinfo : EIATTR_EXIT_INSTR_OFFSETS
	.align		4
        /*0048*/ 	.byte	0x04, 0x1c
        /*004a*/ 	.short	(.L_43 - .L_42)


	//   ....[0]....
.L_42:
        /*004c*/ 	.word	0x00000070


	//   ....[1]....
        /*0050*/ 	.word	0x00000260


	//----- nvinfo : EIATTR_CRS_STACK_SIZE
	.align		4
.L_43:
        /*0054*/ 	.byte	0x04, 0x1e
        /*0056*/ 	.short	(.L_45 - .L_44)
.L_44:
        /*0058*/ 	.word	0x00000000


	//----- nvinfo : EIATTR_CBANK_PARAM_SIZE
	.align		4
.L_45:
        /*005c*/ 	.byte	0x03, 0x19
        /*005e*/ 	.short	0x0014


	//----- nvinfo : EIATTR_PARAM_CBANK
	.align		4
        /*0060*/ 	.byte	0x04, 0x0a
        /*0062*/ 	.short	(.L_47 - .L_46)
	.align		4
.L_46:
        /*0064*/ 	.word	index@(.nv.constant0._Z17normalize_sigmoidPfS_i)
        /*0068*/ 	.short	0x0380
        /*006a*/ 	.short	0x0014


	//----- nvinfo : EIATTR_SW_WAR
	.align		4
.L_47:
        /*006c*/ 	.byte	0x04, 0x36
        /*006e*/ 	.short	(.L_49 - .L_48)
.L_48:
        /*0070*/ 	.word	0x00000008
.L_49:


//--------------------- .nv.info._Z16avgpool_parallelPfS_ii --------------------------
	.section	.nv.info._Z16avgpool_parallelPfS_ii,"",@"SHT_CUDA_INFO"
	.sectionflags	@""
	.align	4


	//----- nvinfo : EIATTR_CUDA_API_VERSION
	.align		4
        /*0000*/ 	.byte	0x04, 0x37
        /*0002*/ 	.short	(.L_51 - .L_50)
.L_50:
        /*0004*/ 	.word	0x00000082


	//----- nvinfo : EIATTR_KPARAM_INFO
	.align		4
.L_51:
        /*0008*/ 	.byte	0x04, 0x17
        /*000a*/ 	.short	(.L_53 - .L_52)
.L_52:
        /*000c*/ 	.word	0x00000000
        /*0010*/ 	.short	0x0003
        /*0012*/ 	.short	0x0014
        /*0014*/ 	.byte	0x00, 0xf0, 0x11, 0x00


	//----- nvinfo : EIATTR_KPARAM_INFO
	.align		4
.L_53:
        /*0018*/ 	.byte	0x04, 0x17
        /*001a*/ 	.short	(.L_55 - .L_54)
.L_54:
        /*001c*/ 	.word	0x00000000
        /*0020*/ 	.short	0x0002
        /*0022*/ 	.short	0x0010
        /*0024*/ 	.byte	0x00, 0xf0, 0x11, 0x00


	//----- nvinfo : EIATTR_KPARAM_INFO
	.align		4
.L_55:
        /*0028*/ 	.byte	0x04, 0x17
        /*002a*/ 	.short	(.L_57 - .L_56)
.L_56:
        /*002c*/ 	.word	0x00000000
        /*0030*/ 	.short	0x0001
        /*0032*/ 	.short	0x0008
        /*0034*/ 	.byte	0x00, 0xf5, 0x21, 0x00


	//----- nvinfo : EIATTR_KPARAM_INFO
	.align		4
.L_57:
        /*0038*/ 	.byte	0x04, 0x17
        /*003a*/ 	.short	(.L_59 - .L_58)
.L_58:
        /*003c*/ 	.word	0x00000000
        /*0040*/ 	.short	0x0000
        /*0042*/ 	.short	0x0000
        /*0044*/ 	.byte	0x00, 0xf5, 0x21, 0x00


	//----- nvinfo : EIATTR_SPARSE_MMA_MASK
	.align		4
.L_59:
        /*0048*/ 	.byte	0x03, 0x50
        /*004a*/ 	.short	0x0000


	//----- nvinfo : EIATTR_MAXREG_COUNT
	.align		4
        /*004c*/ 	.byte	0x03, 0x1b
        /*004e*/ 	.short	0x00ff


	//----- nvinfo : EIATTR_MERCURY_ISA_VERSION
	.align		4
        /*0050*/ 	.byte	0x03, 0x5f
        /*0052*/ 	.short	0x0101


	//----- nvinfo : EIATTR_VRC_CTA_INIT_COUNT
	.align		4
        /*0054*/ 	.byte	0x02, 0x4a
	.zero		1
	.zero		1


	//----- nvinfo : EIATTR_EXIT_INSTR_OFFSETS
	.align		4
        /*0058*/ 	.byte	0x04, 0x1c
        /*005a*/ 	.short	(.L_61 - .L_60)


	//   ....[0]....
.L_60:
        /*005c*/ 	.word	0x000000e0


	//   ....[1]....
        /*0060*/ 	.word	0x000009d0


	//----- nvinfo : EIATTR_CRS_STACK_SIZE
	.align		4
.L_61:
        /*0064*/ 	.byte	0x04, 0x1e
        /*0066*/ 	.short	(.L_63 - .L_62)
.L_62:
        /*0068*/ 	.word	0x00000000


	//----- nvinfo : EIATTR_CBANK_PARAM_SIZE
	.align		4
.L_63:
        /*006c*/ 	.byte	0x03, 0x19
        /*006e*/ 	.short	0x0018


	//----- nvinfo : EIATTR_PARAM_CBANK
	.align		4
        /*0070*/ 	.byte	0x04, 0x0a
        /*0072*/ 	.short	(.L_65 - .L_64)
	.align		4
.L_64:
        /*0074*/ 	.word	index@(.nv.constant0._Z16avgpool_parallelPfS_ii)
        /*0078*/ 	.short	0x0380
        /*007a*/ 	.short	0x0018


	//----- nvinfo : EIATTR_SW_WAR
	.align		4
.L_65:
        /*007c*/ 	.byte	0x04, 0x36
        /*007e*/ 	.short	(.L_67 - .L_66)
.L_66:
        /*0080*/ 	.word	0x00000008
.L_67:


//--------------------- .nv.info._Z16maxpool_parallelPfS_ii --------------------------
	.section	.nv.info._Z16maxpool_parallelPfS_ii,"",@"SHT_CUDA_INFO"
	.sectionflags	@""
	.align	4


	//----- nvinfo : EIATTR_CUDA_API_VERSION
	.align		4
        /*0000*/ 	.byte	0x04, 0x37
        /*0002*/ 	.short	(.L_69 - .L_68)
.L_68:
        /*0004*/ 	.word	0x00000082


	//----- nvinfo : EIATTR_KPARAM_INFO
	.align		4
.L_69:
        /*0008*/ 	.byte	0x04, 0x17
        /*000a*/ 	.short	(.L_71 - .L_70)
.L_70:
        /*000c*/ 	.word	0x00000000
        /*0010*/ 	.short	0x0003
        /*0012*/ 	.short	0x0014
        /*0014*/ 	.byte	0x00, 0xf0, 0x11, 0x00


	//----- nvinfo : EIATTR_KPARAM_INFO
	.align		4
.L_71:
        /*0018*/ 	.byte	0x04, 0x17
        /*001a*/ 	.short	(.L_73 - .L_72)
.L_72:
        /*001c*/ 	.word	0x00000000
        /*0020*/ 	.short	0x0002
        /*0022*/ 	.short	0x0010
        /*0024*/ 	.byte	0x00, 0xf0, 0x11, 0x00


	//----- nvinfo : EIATTR_KPARAM_INFO
	.align		4
.L_73:
        /*0028*/ 	.byte	0x04, 0x17
        /*002a*/ 	.short	(.L_75 - .L_74)
.L_74:
        /*002c*/ 	.word	0x00000000
        /*0030*/ 	.short	0x0001
        /*0032*/ 	.short	0x0008
        /*0034*/ 	.byte	0x00, 0xf5, 0x21, 0x00


	//----- nvinfo : EIATTR_KPARAM_INFO
	.align		4
.L_75:
        /*0038*/ 	.byte	0x04, 0x17
        /*003a*/ 	.short	(.L_77 - .L_76)
.L_76:
        /*003c*/ 	.word	0x00000000
        /*0040*/ 	.short	0x0000
        /*0042*/ 	.short	0x0000
        /*0044*/ 	.byte	0x00, 0xf5, 0x21, 0x00


	//----- nvinfo : EIATTR_SPARSE_MMA_MASK
	.align		4
.L_77:
        /*0048*/ 	.byte	0x03, 0x50
        /*004a*/ 	.short	0x0000


	//----- nvinfo : EIATTR_MAXREG_COUNT
	.align		4
        /*004c*/ 	.byte	0x03, 0x1b
        /*004e*/ 	.short	0x00ff


	//----- nvinfo : EIATTR_MERCURY_ISA_VERSION
	.align		4
        /*0050*/ 	.byte	0x03, 0x5f
        /*0052*/ 	.short	0x0101


	//----- nvinfo : EIATTR_VRC_CTA_INIT_COUNT
	.align		4
        /*0054*/ 	.byte	0x02, 0x4a
	.zero		1
	.zero		1


	//----- nvinfo : EIATTR_EXIT_INSTR_OFFSETS
	.align		4
        /*0058*/ 	.byte	0x04, 0x1c
        /*005a*/ 	.short	(.L_79 - .L_78)


	//   ....[0]....
.L_78:
        /*005c*/ 	.word	0x000000d0


	//   ....[1]....
        /*0060*/ 	.word	0x00000800


	//----- nvinfo : EIATTR_CBANK_PARAM_SIZE
	.align		4
.L_79:
        /*0064*/ 	.byte	0x03, 0x19
        /*0066*/ 	.short	0x0018


	//----- nvinfo : EIATTR_PARAM_CBANK
	.align		4
        /*0068*/ 	.byte	0x04, 0x0a
        /*006a*/ 	.short	(.L_81 - .L_80)
	.align		4
.L_80:
        /*006c*/ 	.word	index@(.nv.constant0._Z16maxpool_parallelPfS_ii)
        /*0070*/ 	.short	0x0380
        /*0072*/ 	.short	0x0018


	//----- nvinfo : EIATTR_SW_WAR
	.align		4
.L_81:
        /*0074*/ 	.byte	0x04, 0x36
        /*0076*/ 	.short	(.L_83 - .L_82)
.L_82:
        /*0078*/ 	.word	0x00000008
.L_83:


//--------------------- .nv.info._Z17activate_parallelPfS_iii --------------------------
	.section	.nv.info._Z17activate_parallelPfS_iii,"",@"SHT_CUDA_INFO"
	.sectionflags	@""
	.align	4


	//----- nvinfo : EIATTR_CUDA_API_VERSION
	.align		4
        /*0000*/ 	.byte	0x04, 0x37
        /*0002*/ 	.short	(.L_85 - .L_84)
.L_84:
        /*0004*/ 	.word	0x00000082


	//----- nvinfo : EIATTR_KPARAM_INFO
	.align		4
.L_85:
        /*0008*/ 	.byte	0x04, 0x17
        /*000a*/ 	.short	(.L_87 - .L_86)
.L_86:
        /*000c*/ 	.word	0x00000000
        /*0010*/ 	.short	0x0004
        /*0012*/ 	.short	0x0018
        /*0014*/ 	.byte	0x00, 0xf0, 0x11, 0x00


	//----- nvinfo : EIATTR_KPARAM_INFO
	.align		4
.L_87:
        /*0018*/ 	.byte	0x04, 0x17
        /*001a*/ 	.short	(.L_89 - .L_88)
.L_88:
        /*001c*/ 	.word	0x00000000
        /*0020*/ 	.short	0x0003
        /*0022*/ 	.short	0x0014
        /*0024*/ 	.byte	0x00, 0xf0, 0x11, 0x00


	//----- nvinfo : EIATTR_KPARAM_INFO
	.align		4
.L_89:
        /*0028*/ 	.byte	0x04, 0x17
        /*002a*/ 	.short	(.L_91 - .L_90)
.L_90:
        /*002c*/ 	.word	0x00000000
        /*0030*/ 	.short	0x0002
        /*0032*/ 	.short	0x0010
        /*0034*/ 	.byte	0x00, 0xf0, 0x11, 0x00


	//----- nvinfo : EIATTR_KPARAM_INFO
	.align		4
.L_91:
        /*0038*/ 	.byte	0x04, 0x17
        /*003a*/ 	.short	(.L_93 - .L_92)
.L_92:
        /*003c*/ 	.word	0x00000000
        /*0040*/ 	.short	0x0001
        /*0042*/ 	.short	0x0008
        /*0044*/ 	.byte	0x00, 0xf5, 0x21, 0x00


	//----- nvinfo : EIATTR_KPARAM_INFO
	.align		4
.L_93:
        /*0048*/ 	.byte	0x04, 0x17
        /*004a*/ 	.short	(.L_95 - .L_94)
.L_94:
        /*004c*/ 	.word	0x00000000
        /*0050*/ 	.short	0x0000
        /*0052*/ 	.short	0x0000
        /*0054*/ 	.byte	0x00, 0xf5, 0x21, 0x00


	//----- nvinfo : EIATTR_SPARSE_MMA_MASK
	.align		4
.L_95:
        /*0058*/ 	.byte	0x03, 0x50
        /*005a*/ 	.short	0x0000


	//----- nvinfo : EIATTR_MAXREG_COUNT
	.align		4
        /*005c*/ 	.byte	0x03, 0x1b
        /*005e*/ 	.short	0x00ff


	//----- nvinfo : EIATTR_MERCURY_ISA_VERSION
	.align		4
        /*0060*/ 	.byte	0x03, 0x5f
        /*0062*/ 	.short	0x0101


	//----- nvinfo : EIATTR_VRC_CTA_INIT_COUNT
	.align		4
        /*0064*/ 	.byte	0x02, 0x4a
	.zero		1
	.zero		1


	//----- nvinfo : EIATTR_EXIT_INSTR_OFFSETS
	.align		4
        /*0068*/ 	.byte	0x04, 0x1c
        /*006a*/ 	.short	(.L_97 - .L_96)


	//   ....[0]....
.L_96:
        /*006c*/ 	.word	0x000000c0


	//   ....[1]....
        /*0070*/ 	.word	0x00000130


	//   ....[2]....
        /*0074*/ 	.word	0x00000250


	//   ....[3]....
        /*0078*/ 	.word	0x000003d0


	//----- nvinfo : EIATTR_CBANK_PARAM_SIZE
	.align		4
.L_97:
        /*007c*/ 	.byte	0x03, 0x19
        /*007e*/ 	.short	0x001c


	//----- nvinfo : EIATTR_PARAM_CBANK
	.align		4
        /*0080*/ 	.byte	0x04, 0x0a
        /*0082*/ 	.short	(.L_99 - .L_98)
	.align		4
.L_98:
        /*0084*/ 	.word	index@(.nv.constant0._Z17activate_parallelPfS_iii)
        /*0088*/ 	.short	0x0380
        /*008a*/ 	.short	0x001c


	//----- nvinfo : EIATTR_SW_WAR
	.align		4
.L_99:
        /*008c*/ 	.byte	0x04, 0x36
        /*008e*/ 	.short	(.L_101 - .L_100)
.L_100:
        /*0090*/ 	.word	0x00000008
.L_101:


//--------------------- .nv.info._Z17convolve_parallelPfS_S_ii --------------------------
	.section	.nv.info._Z17convolve_parallelPfS_S_ii,"",@"SHT_CUDA_INFO"
	.sectionflags	@""
	.align	4


	//----- nvinfo : EIATTR_CUDA_API_VERSION
	.align		4
        /*0000*/ 	.byte	0x04, 0x37
        /*0002*/ 	.short	(.L_103 - .L_102)
.L_102:
        /*0004*/ 	.word	0x00000082


	//----- nvinfo : EIATTR_KPARAM_INFO
	.align		4
.L_103:
        /*0008*/ 	.byte	0x04, 0x17
        /*000a*/ 	.short	(.L_105 - .L_104)
.L_104:
        /*000c*/ 	.word	0x00000000
        /*0010*/ 	.short	0x0004
        /*0012*/ 	.short	0x001c
        /*0014*/ 	.byte	0x00, 0xf0, 0x11, 0x00


	//----- nvinfo : EIATTR_KPARAM_INFO
	.align		4
.L_105:
        /*0018*/ 	.byte	0x04, 0x17
        /*001a*/ 	.short	(.L_107 - .L_106)
.L_106:
        /*001c*/ 	.word	0x00000000
        /*0020*/ 	.short	0x0003
        /*0022*/ 	.short	0x0018
        /*0024*/ 	.byte	0x00, 0xf0, 0x11, 0x00


	//----- nvinfo : EIATTR_KPARAM_INFO
	.align		4
.L_107:
        /*0028*/ 	.byte	0x04, 0x17
        /*002a*/ 	.short	(.L_109 - .L_108)
.L_108:
        /*002c*/ 	.word	0x00000000
        /*0030*/ 	.short	0x0002
        /*0032*/ 	.short	0x0010
        /*0034*/ 	.byte	0x00, 0xf5, 0x21, 0x00


	//----- nvinfo : EIATTR_KPARAM_INFO
	.align		4
.L_109:
        /*0038*/ 	.byte	0x04, 0x17
        /*003a*/ 	.short	(.L_111 - .L_110)
.L_110:
        /*003c*/ 	.word	0x00000000
        /*0040*/ 	.short	0x0001
        /*0042*/ 	.short	0x0008
        /*0044*/ 	.byte	0x00, 0xf5, 0x21, 0x00


	//----- nvinfo : EIATTR_KPARAM_INFO
	.align		4
.L_111:
        /*0048*/ 	.byte	0x04, 0x17
        /*004a*/ 	.short	(.L_113 - .L_112)
.L_112:
        /*004c*/ 	.word	0x00000000
        /*0050*/ 	.short	0x0000
        /*0052*/ 	.short	0x0000
        /*0054*/ 	.byte	0x00, 0xf5, 0x21, 0x00


	//----- nvinfo : EIATTR_SPARSE_MMA_MASK
	.align		4
.L_113:
        /*0058*/ 	.byte	0x03, 0x50
        /*005a*/ 	.short	0x0000


	//----- nvinfo : EIATTR_MAXREG_COUNT
	.align		4
        /*005c*/ 	.byte	0x03, 0x1b
        /*005e*/ 	.short	0x00ff


	//----- nvinfo : EIATTR_MERCURY_ISA_VERSION
	.align		4
        /*0060*/ 	.byte	0x03, 0x5f
        /*0062*/ 	.short	0x0101


	//----- nvinfo : EIATTR_VRC_CTA_INIT_COUNT
	.align		4
        /*0064*/ 	.byte	0x02, 0x4a
	.zero		1
	.zero		1


	//----- nvinfo : EIATTR_EXIT_INSTR_OFFSETS
	.align		4
        /*0068*/ 	.byte	0x04, 0x1c
        /*006a*/ 	.short	(.L_115 - .L_114)


	//   ....[0]....
.L_114:
        /*006c*/ 	.word	0x000000d0


	//   ....[1]....
        /*0070*/ 	.word	0x00000ce0


	//----- nvinfo : EIATTR_CBANK_PARAM_SIZE
	.align		4
.L_115:
        /*0074*/ 	.byte	0x03, 0x19
        /*0076*/ 	.short	0x0020


	//----- nvinfo : EIATTR_PARAM_CBANK
	.align		4
        /*0078*/ 	.byte	0x04, 0x0a
        /*007a*/ 	.short	(.L_117 - .L_116)
	.align		4
.L_116:
        /*007c*/ 	.word	index@(.nv.constant0._Z17convolve_parallelPfS_S_ii)
        /*0080*/ 	.short	0x0380
        /*0082*/ 	.short	0x0020


	//----- nvinfo : EIATTR_SW_WAR
	.align		4
.L_117:
        /*0084*/ 	.byte	0x04, 0x36
        /*0086*/ 	.short	(.L_119 - .L_118)
.L_118:
        /*0088*/ 	.word	0x00000008
.L_119:


//--------------------- .nv.callgraph             --------------------------
	.section	.nv.callgraph,"",@"SHT_CUDA_CALLGRAPH"
	.align	4
	.sectionentsize	8
	.align		4
        /*0000*/ 	.word	0x00000000
	.align		4
        /*0004*/ 	.word	0xffffffff
	.align		4
        /*0008*/ 	.word	0x00000000
	.align		4
        /*000c*/ 	.word	0xfffffffe
	.align		4
        /*0010*/ 	.word	0x00000000
	.align		4
        /*0014*/ 	.word	0xfffffffd
	.align		4
        /*0018*/ 	.word	0x00000000
	.align		4
        /*001c*/ 	.word	0xfffffffc


//--------------------- .text._Z17normalize_sigmoidPfS_i --------------------------
	.section	.text._Z17normalize_sigmoidPfS_i,"ax",@progbits
	.align	128
        .global         _Z17normalize_sigmoidPfS_i
        .type           _Z17normalize_sigmoidPfS_i,@function
        .size           _Z17normalize_sigmoidPfS_i,(.L_x_47 - _Z17normalize_sigmoidPfS_i)
        .other          _Z17normalize_sigmoidPfS_i,@"STO_CUDA_ENTRY STV_DEFAULT"
_Z17normalize_sigmoidPfS_i:
.text._Z17normalize_sigmoidPfS_i:
[----:B------:R-:W-:Y:S01]  /*0000*/  LDC R1, c[0x0][0x37c] ;  /* 0x0000df00ff017b82 */ /* 0x000fe20000000800 */
[----:B------:R-:W0:Y:S07]  /*0010*/  S2R R0, SR_TID.X ;  /* 0x0000000000007919 */ /* 0x000e2e0000002100 */
[----:B------:R-:W0:Y:S01]  /*0020*/  S2UR UR4, SR_CTAID.X ;  /* 0x00000000000479c3 */ /* 0x000e220000002500 */
[----:B------:R-:W1:Y:S07]  /*0030*/  LDCU UR5, c[0x0][0x390] ;  /* 0x00007200ff0577ac */ /* 0x000e6e0008000800 */
[----:B------:R-:W0:Y:S02]  /*0040*/  LDC R3, c[0x0][0x360] ;  /* 0x0000d800ff037b82 */ /* 0x000e240000000800 */
[----:B0-----:R-:W-:-:S05]  /*0050*/  IMAD R3, R3, UR4, R0 ;  /* 0x0000000403037c24 */ /* 0x001fca000f8e0200 */
[----:B-1----:R-:W-:-:S13]  /*0060*/  ISETP.GE.AND P0, PT, R3, UR5, PT ;  /* 0x0000000503007c0c */ /* 0x002fda000bf06270 */
[----:B------:R-:W-:Y:S05]  /*0070*/  @P0 EXIT ;  /* 0x000000000000094d */ /* 0x000fea0003800000 */
[----:B------:R-:W0:Y:S01]  /*0080*/  LDC.64 R4, c[0x0][0x380] ;  /* 0x0000e000ff047b82 */ /* 0x000e220000000a00 */
[----:B------:R-:W1:Y:S01]  /*0090*/  LDCU.64 UR4, c[0x0][0x358] ;  /* 0x00006b00ff0477ac */ /* 0x000e620008000a00 */
[----:B0-----:R-:W-:-:S06]  /*00a0*/  IMAD.WIDE R4, R3, 0x4, R4 ;  /* 0x0000000403047825 */ /* 0x001fcc00078e0204 */
[----:B-1----:R-:W2:Y:S01]  /*00b0*/  LDG.E R4, desc[UR4][R4.64] ;  /* 0x0000000404047981 */ /* 0x002ea2000c1e1900 */
[----:B------:R-:W-:Y:S01]  /*00c0*/  IMAD.MOV.U32 R7, RZ, RZ, 0x3bbb989d ;  /* 0x3bbb989dff077424 */ /* 0x000fe200078e00ff */
[----:B------:R-:W-:Y:S01]  /*00d0*/  BSSY.RECONVERGENT B0, `(.L_x_0) ;  /* 0x0000015000007945 */ /* 0x000fe20003800200 */
[----:B------:R-:W-:Y:S02]  /*00e0*/  IMAD.MOV.U32 R9, RZ, RZ, 0x437c0000 ;  /* 0x437c0000ff097424 */ /* 0x000fe400078e00ff */
[----:B--2---:R-:W-:-:S04]  /*00f0*/  FFMA.SAT R0, R4, -R7, 0.5 ;  /* 0x3f00000004007423 */ /* 0x004fc80000002807 */
[----:B------:R-:W-:-:S04]  /*0100*/  FFMA.RM R0, R0, R9, 12582913 ;  /* 0x4b40000100007423 */ /* 0x000fc80000004009 */
[C---:B------:R-:W-:Y:S01]  /*0110*/  FADD R7, R0.reuse, -12583039 ;  /* 0xcb40007f00077421 */ /* 0x040fe20000000000 */
[----:B------:R-:W-:-:S03]  /*0120*/  SHF.L.U32 R0, R0, 0x17, RZ ;  /* 0x0000001700007819 */ /* 0x000fc600000006ff */
[----:B------:R-:W-:-:S04]  /*0130*/  FFMA R7, R4, -1.4426950216293334961, -R7 ;  /* 0xbfb8aa3b04077823 */ /* 0x000fc80000000807 */
[----:B------:R-:W-:-:S06]  /*0140*/  FFMA R7, R4, -1.925963033500011079e-08, R7 ;  /* 0xb2a5706004077823 */ /* 0x000fcc0000000007 */
[----:B------:R-:W0:Y:S02]  /*0150*/  MUFU.EX2 R7, R7 ;  /* 0x0000000700077308 */ /* 0x000e240000000800 */
[----:B0-----:R-:W-:-:S04]  /*0160*/  FFMA R0, R0, R7, 1 ;  /* 0x3f80000000007423 */ /* 0x001fc80000000007 */
[----:B------:R-:W-:-:S05]  /*0170*/  VIADD R2, R0, 0x1800000 ;  /* 0x0180000000027836 */ /* 0x000fca0000000000 */
[----:B------:R-:W-:-:S04]  /*0180*/  LOP3.LUT R2, R2, 0x7f800000, RZ, 0xc0, !PT ;  /* 0x7f80000002027812 */ /* 0x000fc800078ec0ff */
[----:B------:R-:W-:-:S13]  /*0190*/  ISETP.GT.U32.AND P0, PT, R2, 0x1ffffff, PT ;  /* 0x01ffffff0200780c */ /* 0x000fda0003f04070 */
[----:B------:R-:W-:Y:S05]  /*01a0*/  @P0 BRA `(.L_x_1) ;  /* 0x00000000000c0947 */ /* 0x000fea0003800000 */
[----:B------:R-:W-:-:S07]  /*01b0*/  MOV R4, 0x1d0 ;  /* 0x000001d000047802 */ /* 0x000fce0000000f00 */
[----:B------:R-:W-:Y:S05]  /*01c0*/  CALL.REL.NOINC `($__internal_0_$__cuda_sm20_rcp_rn_f32_slowpath) ;  /* 0x0000000000287944 */ /* 0x000fea0003c00000 */
[----:B------:R-:W-:Y:S05]  /*01d0*/  BRA `(.L_x_2) ;  /* 0x0000000000107947 */ /* 0x000fea0003800000 */
.L_x_1:
[----:B------:R-:W0:Y:S02]  /*01e0*/  MUFU.RCP R7, R0 ;  /* 0x0000000000077308 */ /* 0x000e240000001000 */
[----:B0-----:R-:W-:-:S04]  /*01f0*/  FFMA R2, R0, R7, -1 ;  /* 0xbf80000000027423 */ /* 0x001fc80000000007 */
[----:B------:R-:W-:-:S04]  /*0200*/  FADD.FTZ R2, -R2, -RZ ;  /* 0x800000ff02027221 */ /* 0x000fc80000010100 */
[----:B------:R-:W-:-:S07]  /*0210*/  FFMA R7, R7, R2, R7 ;  /* 0x0000000207077223 */ /* 0x000fce0000000007 */
.L_x_2:
[----:B------:R-:W-:Y:S05]  /*0220*/  BSYNC.RECONVERGENT B0 ;  /* 0x0000000000007941 */ /* 0x000fea0003800200 */
.L_x_0:
[----:B------:R-:W0:Y:S02]  /*0230*/  LDC.64 R4, c[0x0][0x388] ;  /* 0x0000e200ff047b82 */ /* 0x000e240000000a00 */
[----:B0-----:R-:W-:-:S05]  /*0240*/  IMAD.WIDE R2, R3, 0x4, R4 ;  /* 0x0000000403027825 */ /* 0x001fca00078e0204 */
[----:B------:R-:W-:Y:S01]  /*0250*/  STG.E desc[UR4][R2.64], R7 ;  /* 0x0000000702007986 */ /* 0x000fe2000c101904 */
[----:B------:R-:W-:Y:S05]  /*0260*/  EXIT ;  /* 0x000000000000794d */ /* 0x000fea0003800000 */
        .weak           $__internal_0_$__cuda_sm20_rcp_rn_f32_slowpath
        .type           $__internal_0_$__cuda_sm20_rcp_rn_f32_slowpath,@function
        .size           $__internal_0_$__cuda_sm20_rcp_rn_f32_slowpath,(.L_x_47 - $__internal_0_$__cuda_sm20_rcp_rn_f32_slowpath)
$__internal_0_$__cuda_sm20_rcp_rn_f32_slowpath:
[----:B------:R-:W-:Y:S01]  /*0270*/  IMAD.SHL.U32 R2, R0, 0x2, RZ ;  /* 0x0000000200027824 */ /* 0x000fe200078e00ff */
[----:B------:R-:W-:Y:S04]  /*0280*/  BSSY.RECONVERGENT B1, `(.L_x_3) ;  /* 0x0000030000017945 */ /* 0x000fe80003800200 */
[----:B------:R-:W-:-:S04]  /*0290*/  SHF.R.U32.HI R2, RZ, 0x18, R2 ;  /* 0x00000018ff027819 */ /* 0x000fc80000011602 */
[----:B------:R-:W-:-:S13]  /*02a0*/  ISETP.NE.U32.AND P0, PT, R2, RZ, PT ;  /* 0x000000ff0200720c */ /* 0x000fda0003f05070 */
[----:B------:R-:W-:Y:S05]  /*02b0*/  @P0 BRA `(.L_x_4) ;  /* 0x0000000000280947 */ /* 0x000fea0003800000 */
[----:B------:R-:W-:-:S04]  /*02c0*/  SHF.L.U32 R2, R0, 0x1, RZ ;  /* 0x0000000100027819 */ /* 0x000fc800000006ff */
[----:B------:R-:W-:-:S13]  /*02d0*/  ISETP.NE.AND P0, PT, R2, RZ, PT ;  /* 0x000000ff0200720c */ /* 0x000fda0003f05270 */
[----:B------:R-:W-:Y:S01]  /*02e0*/  @P0 FFMA R6, R0, 1.84467440737095516160e+19, RZ ;  /* 0x5f80000000060823 */ /* 0x000fe200000000ff */
[----:B------:R-:W-:Y:S08]  /*02f0*/  @!P0 MUFU.RCP R5, R0 ;  /* 0x0000000000058308 */ /* 0x000ff00000001000 */
[----:B------:R-:W0:Y:S02]  /*0300*/  @P0 MUFU.RCP R7, R6 ;  /* 0x0000000600070308 */ /* 0x000e240000001000 */
[----:B0-----:R-:W-:-:S04]  /*0310*/  @P0 FFMA R2, R6, R7, -1 ;  /* 0xbf80000006020423 */ /* 0x001fc80000000007 */
[----:B------:R-:W-:-:S04]  /*0320*/  @P0 FADD.FTZ R2, -R2, -RZ ;  /* 0x800000ff02020221 */ /* 0x000fc80000010100 */
[----:B------:R-:W-:-:S04]  /*0330*/  @P0 FFMA R2, R7, R2, R7 ;  /* 0x0000000207020223 */ /* 0x000fc80000000007 */
[----:B------:R-:W-:Y:S01]  /*0340*/  @P0 FFMA R5, R2, 1.84467440737095516160e+19, RZ ;  /* 0x5f80000002050823 */ /* 0x000fe200000000ff */
[----:B------:R-:W-:Y:S06]  /*0350*/  BRA `(.L_x_5) ;  /* 0x0000000000887947 */ /* 0x000fec0003800000 */
.L_x_4:
[----:B------:R-:W-:-:S05]  /*0360*/  VIADD R5, R2, 0xffffff03 ;  /* 0xffffff0302057836 */ /* 0x000fca0000000000 */
[----:B------:R-:W-:-:S13]  /*0370*/  ISETP.GT.U32.AND P0, PT, R5, 0x1, PT ;  /* 0x000000010500780c */ /* 0x000fda0003f04070 */
[----:B------:R-:W-:Y:S05]  /*0380*/  @P0 BRA `(.L_x_6) ;  /* 0x0000000000780947 */ /* 0x000fea0003800000 */
[----:B------:R-:W-:Y:S01]  /*0390*/  LOP3.LUT R6, R0, 0x7fffff, RZ, 0xc0, !PT ;  /* 0x007fffff00067812 */ /* 0x000fe200078ec0ff */
[----:B------:R-:W-:-:S03]  /*03a0*/  IMAD.MOV.U32 R10, RZ, RZ, 0x3 ;  /* 0x00000003ff0a7424 */ /* 0x000fc600078e00ff */
[----:B------:R-:W-:Y:S02]  /*03b0*/  LOP3.LUT R6, R6, 0x3f800000, RZ, 0xfc, !PT ;  /* 0x3f80000006067812 */ /* 0x000fe400078efcff */
[----:B------:R-:W-:Y:S02]  /*03c0*/  SHF.L.U32 R11, R10, R5, RZ ;  /* 0x000000050a0b7219 */ /* 0x000fe400000006ff */
[----:B------:R-:W0:Y:S02]  /*03d0*/  MUFU.RCP R7, R6 ;  /* 0x0000000600077308 */ /* 0x000e240000001000 */
[----:B0-----:R-:W-:-:S04]  /*03e0*/  FFMA R8, R6, R7, -1 ;  /* 0xbf80000006087423 */ /* 0x001fc80000000007 */
[----:B------:R-:W-:-:S04]  /*03f0*/  FADD.FTZ R8, -R8, -RZ ;  /* 0x800000ff08087221 */ /* 0x000fc80000010100 */
[CCC-:B------:R-:W-:Y:S01]  /*0400*/  FFMA.RM R9, R7.reuse, R8.reuse, R7.reuse ;  /* 0x0000000807097223 */ /* 0x1c0fe20000004007 */
[----:B------:R-:W-:-:S04]  /*0410*/  FFMA.RP R8, R7, R8, R7 ;  /* 0x0000000807087223 */ /* 0x000fc80000008007 */
[C---:B------:R-:W-:Y:S02]  /*0420*/  LOP3.LUT R7, R9.reuse, 0x7fffff, RZ, 0xc0, !PT ;  /* 0x007fffff09077812 */ /* 0x040fe400078ec0ff */
[----:B------:R-:W-:Y:S02]  /*0430*/  FSETP.NEU.FTZ.AND P0, PT, R9, R8, PT ;  /* 0x000000080900720b */ /* 0x000fe40003f1d000 */
[----:B------:R-:W-:Y:S02]  /*0440*/  LOP3.LUT R8, R7, 0x800000, RZ, 0xfc, !PT ;  /* 0x0080000007087812 */ /* 0x000fe400078efcff */
[----:B------:R-:W-:Y:S02]  /*0450*/  SEL R7, RZ, 0xffffffff, !P0 ;  /* 0xffffffffff077807 */ /* 0x000fe40004000000 */
[----:B------:R-:W-:Y:S02]  /*0460*/  LOP3.LUT R6, R11, R8, RZ, 0xc0, !PT ;  /* 0x000000080b067212 */ /* 0x000fe400078ec0ff */
[----:B------:R-:W-:-:S02]  /*0470*/  IADD3 R7, PT, PT, -R7, RZ, RZ ;  /* 0x000000ff07077210 */ /* 0x000fc40007ffe1ff */
[-C--:B------:R-:W-:Y:S02]  /*0480*/  SHF.R.U32.HI R6, RZ, R5.reuse, R6 ;  /* 0x00000005ff067219 */ /* 0x080fe40000011606 */
[----:B------:R-:W-:Y:S02]  /*0490*/  LOP3.LUT P1, RZ, R7, R5, R8, 0xf8, !PT ;  /* 0x0000000507ff7212 */ /* 0x000fe4000782f808 */
[C---:B------:R-:W-:Y:S02]  /*04a0*/  LOP3.LUT P0, RZ, R6.reuse, 0x1, RZ, 0xc0, !PT ;  /* 0x0000000106ff7812 */ /* 0x040fe4000780c0ff */
[----:B------:R-:W-:-:S04]  /*04b0*/  LOP3.LUT P2, RZ, R6, 0x2, RZ, 0xc0, !PT ;  /* 0x0000000206ff7812 */ /* 0x000fc8000784c0ff */
[----:B------:R-:W-:Y:S02]  /*04c0*/  PLOP3.LUT P0, PT, P0, P1, P2, 0xe0, 0x0 ;  /* 0x000000000000781c */ /* 0x000fe40000703c20 */
[----:B------:R-:W-:Y:S02]  /*04d0*/  LOP3.LUT P1, RZ, R0, 0x7fffff, RZ, 0xc0, !PT ;  /* 0x007fffff00ff7812 */ /* 0x000fe4000782c0ff */
[----:B------:R-:W-:-:S05]  /*04e0*/  SEL R5, RZ, 0x1, !P0 ;  /* 0x00000001ff057807 */ /* 0x000fca0004000000 */
[----:B------:R-:W-:-:S05]  /*04f0*/  IMAD.MOV R5, RZ, RZ, -R5 ;  /* 0x000000ffff057224 */ /* 0x000fca00078e0a05 */
[----:B------:R-:W-:Y:S02]  /*0500*/  ISETP.GE.AND P0, PT, R5, RZ, PT ;  /* 0x000000ff0500720c */ /* 0x000fe40003f06270 */
[----:B------:R-:W-:-:S04]  /*0510*/  IADD3 R5, PT, PT, R2, -0xfc, RZ ;  /* 0xffffff0402057810 */ /* 0x000fc80007ffe0ff */
[----:B------:R-:W-:-:S07]  /*0520*/  SHF.R.U32.HI R5, RZ, R5, R8 ;  /* 0x00000005ff057219 */ /* 0x000fce0000011608 */
[----:B------:R-:W-:-:S05]  /*0530*/  @!P0 VIADD R5, R5, 0x1 ;  /* 0x0000000105058836 */ /* 0x000fca0000000000 */
[----:B------:R-:W-:-:S04]  /*0540*/  @!P1 SHF.L.U32 R5, R5, 0x1, RZ ;  /* 0x0000000105059819 */ /* 0x000fc800000006ff */
[----:B------:R-:W-:Y:S01]  /*0550*/  LOP3.LUT R5, R5, 0x80000000, R0, 0xf8, !PT ;  /* 0x8000000005057812 */ /* 0x000fe200078ef800 */
[----:B------:R-:W-:Y:S06]  /*0560*/  BRA `(.L_x_5) ;  /* 0x0000000000047947 */ /* 0x000fec0003800000 */
.L_x_6:
[----:B------:R0:W1:Y:S02]  /*0570*/  MUFU.RCP R5, R0 ;  /* 0x0000000000057308 */ /* 0x0000640000001000 */
.L_x_5:
[----:B------:R-:W-:Y:S05]  /*0580*/  BSYNC.RECONVERGENT B1 ;  /* 0x0000000000017941 */ /* 0x000fea0003800200 */
.L_x_3:
[----:B-1----:R-:W-:Y:S02]  /*0590*/  IMAD.MOV.U32 R7, RZ, RZ, R5 ;  /* 0x000000ffff077224 */ /* 0x002fe400078e0005 */
[----:B------:R-:W-:-:S04]  /*05a0*/  HFMA2 R5, -RZ, RZ, 0, 0 ;  /* 0x00000000ff057431 */ /* 0x000fc800000001ff */
[----:B0-----:R-:W-:Y:S05]  /*05b0*/  RET.REL.NODEC R4 `(_Z17normalize_sigmoidPfS_i) ;  /* 0xfffffff804907950 */ /* 0x001fea0003c3ffff */
.L_x_7:
[----:B------:R-:W-:-:S00]  /*05c0*/  BRA `(.L_x_7) ;  /* 0xfffffffc00fc7947 */ /* 0x000fc0000383ffff */
[----:B------:R-:W-:-:S00]  /*05d0*/  NOP ;  /* 0x0000000000007918 */ /* 0x000fc00000000000 */
        /* <DEDUP_REMOVED lines=10> */
.L_x_47:


//--------------------- .text._Z16avgpool_parallelPfS_ii --------------------------
	.section	.text._Z16avgpool_parallelPfS_ii,"ax",@progbits
	.align	128
        .global         _Z16avgpool_parallelPfS_ii
        .type           _Z16avgpool_parallelPfS_ii,@function
        .size           _Z16avgpool_parallelPfS_ii,(.L_x_48 - _Z16avgpool_parallelPfS_ii)
        .other          _Z16avgpool_parallelPfS_ii,@"STO_CUDA_ENTRY STV_DEFAULT"
_Z16avgpool_parallelPfS_ii:
.text._Z16avgpool_parallelPfS_ii:
[----:B------:R-:W-:Y:S01]  /*0000*/  LDC R1, c[0x0][0x37c] ;  /* 0x0000df00ff017b82 */ /* 0x000fe20000000800 */
[----:B------:R-:W0:Y:S07]  /*0010*/  S2R R3, SR_TID.Y ;  /* 0x0000000000037919 */ /* 0x000e2e0000002200 */
[----:B------:R-:W0:Y:S01]  /*0020*/  S2UR UR4, SR_CTAID.Y ;  /* 0x00000000000479c3 */ /* 0x000e220000002600 */
[----:B------:R-:W1:Y:S01]  /*0030*/  LDCU.64 UR6, c[0x0][0x390] ;  /* 0x00007200ff0677ac */ /* 0x000e620008000a00 */
[----:B------:R-:W2:Y:S06]  /*0040*/  S2R R0, SR_TID.X ;  /* 0x0000000000007919 */ /* 0x000eac0000002100 */
[----:B------:R-:W0:Y:S08]  /*0050*/  LDC R6, c[0x0][0x364] ;  /* 0x0000d900ff067b82 */ /* 0x000e300000000800 */
[----:B------:R-:W2:Y:S08]  /*0060*/  S2UR UR5, SR_CTAID.X ;  /* 0x00000000000579c3 */ /* 0x000eb00000002500 */
[----:B------:R-:W2:Y:S01]  /*0070*/  LDC R7, c[0x0][0x360] ;  /* 0x0000d800ff077b82 */ /* 0x000ea20000000800 */
[----:B0-----:R-:W-:-:S02]  /*0080*/  IMAD R6, R6, UR4, R3 ;  /* 0x0000000406067c24 */ /* 0x001fc4000f8e0203 */
[----:B-1----:R-:W-:-:S05]  /*0090*/  IMAD.U32 R3, RZ, RZ, UR7 ;  /* 0x00000007ff037e24 */ /* 0x002fca000f8e00ff */
[----:B------:R-:W-:Y:S01]  /*00a0*/  IADD3 R9, PT, PT, -R3, UR6, RZ ;  /* 0x0000000603097c10 */ /* 0x000fe2000fffe1ff */
[----:B--2---:R-:W-:-:S05]  /*00b0*/  IMAD R7, R7, UR5, R0 ;  /* 0x0000000507077c24 */ /* 0x004fca000f8e0200 */
[----:B------:R-:W-:-:S04]  /*00c0*/  VIMNMX R0, PT, PT, R6, R7, !PT ;  /* 0x0000000706007248 */ /* 0x000fc80007fe0100 */
[----:B------:R-:W-:-:S13]  /*00d0*/  ISETP.GT.AND P0, PT, R0, R9, PT ;  /* 0x000000090000720c */ /* 0x000fda0003f04270 */
[----:B------:R-:W-:Y:S05]  /*00e0*/  @P0 EXIT ;  /* 0x000000000000094d */ /* 0x000fea0003800000 */
[----:B------:R-:W-:Y:S01]  /*00f0*/  ISETP.GE.AND P0, PT, R3, 0x1, PT ;  /* 0x000000010300780c */ /* 0x000fe20003f06270 */
[----:B------:R-:W0:Y:S01]  /*0100*/  LDCU.64 UR8, c[0x0][0x358] ;  /* 0x00006b00ff0877ac */ /* 0x000e220008000a00 */
[----:B------:R-:W-:-:S11]  /*0110*/  IMAD.MOV.U32 R11, RZ, RZ, RZ ;  /* 0x000000ffff0b7224 */ /* 0x000fd600078e00ff */
[----:B------:R-:W-:Y:S05]  /*0120*/  @!P0 BRA `(.L_x_8) ;  /* 0x0000000400d48947 */ /* 0x000fea0003800000 */
[----:B------:R-:W1:Y:S01]  /*0130*/  LDCU.64 UR6, c[0x0][0x380] ;  /* 0x00007000ff0677ac */ /* 0x000e620008000a00 */
[C---:B------:R-:W-:Y:S01]  /*0140*/  LOP3.LUT R24, R3.reuse, 0xf, RZ, 0xc0, !PT ;  /* 0x0000000f03187812 */ /* 0x040fe200078ec0ff */
[----:B------:R-:W-:Y:S01]  /*0150*/  IMAD.MOV.U32 R11, RZ, RZ, RZ ;  /* 0x000000ffff0b7224 */ /* 0x000fe200078e00ff */
[C---:B------:R-:W-:Y:S01]  /*0160*/  LOP3.LUT R25, R3.reuse, 0x7, RZ, 0xc0, !PT ;  /* 0x0000000703197812 */ /* 0x040fe200078ec0ff */
[----:B------:R-:W-:Y:S01]  /*0170*/  UMOV UR4, URZ ;  /* 0x000000ff00047c82 */ /* 0x000fe20008000000 */
[----:B------:R-:W-:Y:S02]  /*0180*/  IADD3 R0, PT, PT, R24, -0x1, RZ ;  /* 0xffffffff18007810 */ /* 0x000fe40007ffe0ff */
[----:B------:R-:W-:Y:S01]  /*0190*/  LOP3.LUT R8, R3, 0x3, RZ, 0xc0, !PT ;  /* 0x0000000303087812 */ /* 0x000fe200078ec0ff */
[----:B------:R-:W-:Y:S01]  /*01a0*/  VIADD R2, R25, 0xffffffff ;  /* 0xffffffff19027836 */ /* 0x000fe20000000000 */
[----:B------:R-:W-:Y:S02]  /*01b0*/  ISETP.GE.U32.AND P0, PT, R0, 0x7, PT ;  /* 0x000000070000780c */ /* 0x000fe40003f06070 */
[----:B------:R-:W-:-:S02]  /*01c0*/  LOP3.LUT R0, R3, 0x7ffffff0, RZ, 0xc0, !PT ;  /* 0x7ffffff003007812 */ /* 0x000fc400078ec0ff */
[----:B------:R-:W-:Y:S02]  /*01d0*/  ISETP.GE.U32.AND P1, PT, R2, 0x3, PT ;  /* 0x000000030200780c */ /* 0x000fe40003f26070 */
[----:B------:R-:W-:Y:S01]  /*01e0*/  IADD3 R10, PT, PT, -R0, RZ, RZ ;  /* 0x000000ff000a7210 */ /* 0x000fe20007ffe1ff */
[----:B-1----:R-:W-:-:S04]  /*01f0*/  UIADD3 UR5, UP0, UPT, UR6, 0x20, URZ ;  /* 0x0000002006057890 */ /* 0x002fc8000ff1e0ff */
[----:B------:R-:W-:-:S12]  /*0200*/  UIADD3.X UR6, UPT, UPT, URZ, UR7, URZ, UP0, !UPT ;  /* 0x00000007ff067290 */ /* 0x000fd800087fe4ff */
.L_x_14:
[----:B------:R-:W1:Y:S01]  /*0210*/  LDC.64 R2, c[0x0][0x390] ;  /* 0x0000e400ff027b82 */ /* 0x000e620000000a00 */
[----:B------:R-:W-:Y:S01]  /*0220*/  VIADD R4, R6, UR4 ;  /* 0x0000000406047c36 */ /* 0x000fe20008000000 */
[----:B------:R-:W-:Y:S01]  /*0230*/  UIADD3 UR4, UPT, UPT, UR4, 0x1, URZ ;  /* 0x0000000104047890 */ /* 0x000fe2000fffe0ff */
[----:B------:R-:W-:Y:S01]  /*0240*/  IMAD.MOV.U32 R13, RZ, RZ, RZ ;  /* 0x000000ffff0d7224 */ /* 0x000fe200078e00ff */
[----:B-1----:R-:W-:Y:S01]  /*0250*/  ISETP.GE.U32.AND P3, PT, R3, 0x10, PT ;  /* 0x000000100300780c */ /* 0x002fe20003f66070 */
[----:B------:R-:W-:-:S03]  /*0260*/  IMAD R2, R4, R2, R7 ;  /* 0x0000000204027224 */ /* 0x000fc600078e0207 */
[----:B------:R-:W-:-:S09]  /*0270*/  ISETP.NE.AND P2, PT, R3, UR4, PT ;  /* 0x0000000403007c0c */ /* 0x000fd2000bf45270 */
[----:B------:R-:W-:Y:S05]  /*0280*/  @!P3 BRA `(.L_x_9) ;  /* 0x0000000000a8b947 */ /* 0x000fea0003800000 */
[----:B------:R-:W-:Y:S01]  /*0290*/  MOV R13, R2 ;  /* 0x00000002000d7202 */ /* 0x000fe20000000f00 */
[----:B------:R-:W-:-:S07]  /*02a0*/  IMAD.MOV.U32 R12, RZ, RZ, R10 ;  /* 0x000000ffff0c7224 */ /* 0x000fce00078e000a */
.L_x_10:
[----:B------:R-:W-:Y:S01]  /*02b0*/  MOV R5, UR6 ;  /* 0x0000000600057c02 */ /* 0x000fe20008000f00 */
[----:B------:R-:W-:-:S04]  /*02c0*/  IMAD.U32 R4, RZ, RZ, UR5 ;  /* 0x00000005ff047e24 */ /* 0x000fc8000f8e00ff */
[----:B------:R-:W-:-:S05]  /*02d0*/  IMAD.WIDE R4, R13, 0x4, R4 ;  /* 0x000000040d047825 */ /* 0x000fca00078e0204 */
[----:B0-----:R-:W2:Y:S04]  /*02e0*/  LDG.E R26, desc[UR8][R4.64+-0x20] ;  /* 0xffffe008041a7981 */ /* 0x001ea8000c1e1900 */
[----:B------:R-:W3:Y:S04]  /*02f0*/  LDG.E R23, desc[UR8][R4.64+-0x1c] ;  /* 0xffffe40804177981 */ /* 0x000ee8000c1e1900 */
[----:B------:R-:W4:Y:S04]  /*0300*/  LDG.E R22, desc[UR8][R4.64+-0x18] ;  /* 0xffffe80804167981 */ /* 0x000f28000c1e1900 */
[----:B------:R-:W5:Y:S04]  /*0310*/  LDG.E R21, desc[UR8][R4.64+-0x14] ;  /* 0xffffec0804157981 */ /* 0x000f68000c1e1900 */
[----:B------:R-:W5:Y:S04]  /*0320*/  LDG.E R14, desc[UR8][R4.64+-0x10] ;  /* 0xfffff008040e7981 */ /* 0x000f68000c1e1900 */
[----:B------:R-:W5:Y:S04]  /*0330*/  LDG.E R15, desc[UR8][R4.64+-0xc] ;  /* 0xfffff408040f7981 */ /* 0x000f68000c1e1900 */
[----:B------:R-:W5:Y:S04]  /*0340*/  LDG.E R16, desc[UR8][R4.64+-0x8] ;  /* 0xfffff80804107981 */ /* 0x000f68000c1e1900 */
[----:B------:R-:W5:Y:S04]  /*0350*/  LDG.E R17, desc[UR8][R4.64+-0x4] ;  /* 0xfffffc0804117981 */ /* 0x000f68000c1e1900 */
[----:B------:R-:W5:Y:S04]  /*0360*/  LDG.E R18, desc[UR8][R4.64] ;  /* 0x0000000804127981 */ /* 0x000f68000c1e1900 */
[----:B------:R-:W5:Y:S04]  /*0370*/  LDG.E R19, desc[UR8][R4.64+0x4] ;  /* 0x0000040804137981 */ /* 0x000f68000c1e1900 */
[----:B------:R-:W5:Y:S01]  /*0380*/  LDG.E R20, desc[UR8][R4.64+0x8] ;  /* 0x0000080804147981 */ /* 0x000f62000c1e1900 */
[----:B--2---:R-:W-:-:S03]  /*0390*/  FADD R26, R26, R11 ;  /* 0x0000000b1a1a7221 */ /* 0x004fc60000000000 */
[----:B------:R-:W2:Y:S01]  /*03a0*/  LDG.E R11, desc[UR8][R4.64+0xc] ;  /* 0x00000c08040b7981 */ /* 0x000ea2000c1e1900 */
[----:B---3--:R-:W-:-:S03]  /*03b0*/  FADD R27, R26, R23 ;  /* 0x000000171a1b7221 */ /* 0x008fc60000000000 */
[----:B------:R-:W3:Y:S01]  /*03c0*/  LDG.E R23, desc[UR8][R4.64+0x10] ;  /* 0x0000100804177981 */ /* 0x000ee2000c1e1900 */
[----:B----4-:R-:W-:-:S03]  /*03d0*/  FADD R26, R27, R22 ;  /* 0x000000161b1a7221 */ /* 0x010fc60000000000 */
[----:B------:R-:W4:Y:S01]  /*03e0*/  LDG.E R22, desc[UR8][R4.64+0x14] ;  /* 0x0000140804167981 */ /* 0x000f22000c1e1900 */
[----:B-----5:R-:W-:-:S03]  /*03f0*/  FADD R27, R26, R21 ;  /* 0x000000151a1b7221 */ /* 0x020fc60000000000 */
[----:B------:R-:W5:Y:S04]  /*0400*/  LDG.E R21, desc[UR8][R4.64+0x18] ;  /* 0x0000180804157981 */ /* 0x000f68000c1e1900 */
[----:B------:R-:W5:Y:S01]  /*0410*/  LDG.E R26, desc[UR8][R4.64+0x1c] ;  /* 0x00001c08041a7981 */ /* 0x000f62000c1e1900 */
[----:B------:R-:W-:Y:S01]  /*0420*/  FADD R14, R27, R14 ;  /* 0x0000000e1b0e7221 */ /* 0x000fe20000000000 */
[----:B------:R-:W-:Y:S01]  /*0430*/  VIADD R12, R12, 0x10 ;  /* 0x000000100c0c7836 */ /* 0x000fe20000000000 */
[----:B------:R-:W-:Y:S02]  /*0440*/  IADD3 R13, PT, PT, R13, 0x10, RZ ;  /* 0x000000100d0d7810 */ /* 0x000fe40007ffe0ff */
[----:B------:R-:W-:Y:S02]  /*0450*/  FADD R15, R14, R15 ;  /* 0x0000000f0e0f7221 */ /* 0x000fe40000000000 */
[----:B------:R-:W-:-:S02]  /*0460*/  ISETP.NE.AND P3, PT, R12, RZ, PT ;  /* 0x000000ff0c00720c */ /* 0x000fc40003f65270 */
[----:B------:R-:W-:-:S04]  /*0470*/  FADD R16, R15, R16 ;  /* 0x000000100f107221 */ /* 0x000fc80000000000 */
[----:B------:R-:W-:-:S04]  /*0480*/  FADD R17, R16, R17 ;  /* 0x0000001110117221 */ /* 0x000fc80000000000 */
[----:B------:R-:W-:-:S04]  /*0490*/  FADD R18, R17, R18 ;  /* 0x0000001211127221 */ /* 0x000fc80000000000 */
[----:B------:R-:W-:-:S04]  /*04a0*/  FADD R19, R18, R19 ;  /* 0x0000001312137221 */ /* 0x000fc80000000000 */
[----:B------:R-:W-:-:S04]  /*04b0*/  FADD R20, R19, R20 ;  /* 0x0000001413147221 */ /* 0x000fc80000000000 */
[----:B--2---:R-:W-:-:S04]  /*04c0*/  FADD R20, R20, R11 ;  /* 0x0000000b14147221 */ /* 0x004fc80000000000 */
[----:B---3--:R-:W-:-:S04]  /*04d0*/  FADD R23, R20, R23 ;  /* 0x0000001714177221 */ /* 0x008fc80000000000 */
[----:B----4-:R-:W-:-:S04]  /*04e0*/  FADD R22, R23, R22 ;  /* 0x0000001617167221 */ /* 0x010fc80000000000 */
[----:B-----5:R-:W-:-:S04]  /*04f0*/  FADD R21, R22, R21 ;  /* 0x0000001516157221 */ /* 0x020fc80000000000 */
[----:B------:R-:W-:Y:S01]  /*0500*/  FADD R11, R21, R26 ;  /* 0x0000001a150b7221 */ /* 0x000fe20000000000 */
[----:B------:R-:W-:Y:S06]  /*0510*/  @P3 BRA `(.L_x_10) ;  /* 0xfffffffc00643947 */ /* 0x000fec000383ffff */
[----:B------:R-:W-:-:S07]  /*0520*/  IMAD.MOV.U32 R13, RZ, RZ, R0 ;  /* 0x000000ffff0d7224 */ /* 0x000fce00078e0000 */
.L_x_9:
[----:B------:R-:W-:-:S13]  /*0530*/  ISETP.NE.AND P3, PT, R24, RZ, PT ;  /* 0x000000ff1800720c */ /* 0x000fda0003f65270 */
[----:B------:R-:W-:Y:S05]  /*0540*/  @!P3 BRA `(.L_x_11) ;  /* 0x0000000000c8b947 */ /* 0x000fea0003800000 */
[----:B------:R-:W-:Y:S01]  /*0550*/  ISETP.NE.AND P3, PT, R25, RZ, PT ;  /* 0x000000ff1900720c */ /* 0x000fe20003f65270 */
[----:B------:R-:W-:-:S12]  /*0560*/  @!P0 BRA `(.L_x_12) ;  /* 0x0000000000508947 */ /* 0x000fd80003800000 */
[----:B------:R-:W1:Y:S01]  /*0570*/  LDC.64 R4, c[0x0][0x380] ;  /* 0x0000e000ff047b82 */ /* 0x000e620000000a00 */
[----:B------:R-:W-:-:S05]  /*0580*/  IADD3 R15, PT, PT, R2, R13, RZ ;  /* 0x0000000d020f7210 */ /* 0x000fca0007ffe0ff */
[----:B-1----:R-:W-:-:S05]  /*0590*/  IMAD.WIDE R4, R15, 0x4, R4 ;  /* 0x000000040f047825 */ /* 0x002fca00078e0204 */
[----:B0-----:R-:W2:Y:S04]  /*05a0*/  LDG.E R12, desc[UR8][R4.64] ;  /* 0x00000008040c7981 */ /* 0x001ea8000c1e1900 */
[----:B------:R-:W3:Y:S04]  /*05b0*/  LDG.E R15, desc[UR8][R4.64+0x4] ;  /* 0x00000408040f7981 */ /* 0x000ee8000c1e1900 */
[----:B------:R-:W4:Y:S04]  /*05c0*/  LDG.E R17, desc[UR8][R4.64+0x8] ;  /* 0x0000080804117981 */ /* 0x000f28000c1e1900 */
[----:B------:R-:W5:Y:S04]  /*05d0*/  LDG.E R19, desc[UR8][R4.64+0xc] ;  /* 0x00000c0804137981 */ /* 0x000f68000c1e1900 */
[----:B------:R-:W5:Y:S04]  /*05e0*/  LDG.E R21, desc[UR8][R4.64+0x10] ;  /* 0x0000100804157981 */ /* 0x000f68000c1e1900 */
[----:B------:R-:W5:Y:S04]  /*05f0*/  LDG.E R23, desc[UR8][R4.64+0x14] ;  /* 0x0000140804177981 */ /* 0x000f68000c1e1900 */
[----:B------:R-:W5:Y:S04]  /*0600*/  LDG.E R27, desc[UR8][R4.64+0x18] ;  /* 0x00001808041b7981 */ /* 0x000f68000c1e1900 */
[----:B------:R-:W5:Y:S01]  /*0610*/  LDG.E R29, desc[UR8][R4.64+0x1c] ;  /* 0x00001c08041d7981 */ /* 0x000f62000c1e1900 */
[----:B------:R-:W-:-:S02]  /*0620*/  VIADD R13, R13, 0x8 ;  /* 0x000000080d0d7836 */ /* 0x000fc40000000000 */
[----:B--2---:R-:W-:-:S04]  /*0630*/  FADD R12, R11, R12 ;  /* 0x0000000c0b0c7221 */ /* 0x004fc80000000000 */
[----:B---3--:R-:W-:-:S04]  /*0640*/  FADD R12, R12, R15 ;  /* 0x0000000f0c0c7221 */ /* 0x008fc80000000000 */
[----:B----4-:R-:W-:-:S04]  /*0650*/  FADD R12, R12, R17 ;  /* 0x000000110c0c7221 */ /* 0x010fc80000000000 */
[----:B-----5:R-:W-:-:S04]  /*0660*/  FADD R12, R12, R19 ;  /* 0x000000130c0c7221 */ /* 0x020fc80000000000 */
[----:B------:R-:W-:-:S04]  /*0670*/  FADD R12, R12, R21 ;  /* 0x000000150c0c7221 */ /* 0x000fc80000000000 */
[----:B------:R-:W-:-:S04]  /*0680*/  FADD R12, R12, R23 ;  /* 0x000000170c0c7221 */ /* 0x000fc80000000000 */
[----:B------:R-:W-:-:S04]  /*0690*/  FADD R12, R12, R27 ;  /* 0x0000001b0c0c7221 */ /* 0x000fc80000000000 */
[----:B------:R-:W-:-:S07]  /*06a0*/  FADD R11, R12, R29 ;  /* 0x0000001d0c0b7221 */ /* 0x000fce0000000000 */
.L_x_12:
        /* <DEDUP_REMOVED lines=9> */
[----:B------:R-:W5:Y:S01]  /*0740*/  LDG.E R19, desc[UR8][R4.64+0xc] ;  /* 0x00000c0804137981 */ /* 0x000f62000c1e1900 */
[----:B------:R-:W-:-:S02]  /*0750*/  VIADD R13, R13, 0x4 ;  /* 0x000000040d0d7836 */ /* 0x000fc40000000000 */
[----:B--2---:R-:W-:-:S04]  /*0760*/  FADD R12, R11, R12 ;  /* 0x0000000c0b0c7221 */ /* 0x004fc80000000000 */
[----:B---3--:R-:W-:-:S04]  /*0770*/  FADD R12, R12, R15 ;  /* 0x0000000f0c0c7221 */ /* 0x008fc80000000000 */
[----:B----4-:R-:W-:-:S04]  /*0780*/  FADD R12, R12, R17 ;  /* 0x000000110c0c7221 */ /* 0x010fc80000000000 */
[----:B-----5:R-:W-:-:S07]  /*0790*/  FADD R11, R12, R19 ;  /* 0x000000130c0b7221 */ /* 0x020fce0000000000 */
.L_x_13:
[----:B------:R-:W-:Y:S05]  /*07a0*/  @!P3 BRA `(.L_x_11) ;  /* 0x000000000030b947 */ /* 0x000fea0003800000 */
[----:B------:R-:W1:Y:S01]  /*07b0*/  LDC.64 R4, c[0x0][0x380] ;  /* 0x0000e000ff047b82 */ /* 0x000e620000000a00 */
[----:B------:R-:W-:-:S05]  /*07c0*/  IADD3 R13, PT, PT, R2, R13, RZ ;  /* 0x0000000d020d7210 */ /* 0x000fca0007ffe0ff */
[----:B-1----:R-:W-:-:S05]  /*07d0*/  IMAD.WIDE R4, R13, 0x4, R4 ;  /* 0x000000040d047825 */ /* 0x002fca00078e0204 */
[----:B0-----:R-:W2:Y:S01]  /*07e0*/  LDG.E R2, desc[UR8][R4.64] ;  /* 0x0000000804027981 */ /* 0x001ea2000c1e1900 */
[----:B------:R-:W-:Y:S01]  /*07f0*/  ISETP.NE.AND P3, PT, R8, 0x1, PT ;  /* 0x000000010800780c */ /* 0x000fe20003f65270 */
[----:B--2---:R-:W-:-:S12]  /*0800*/  FADD R11, R11, R2 ;  /* 0x000000020b0b7221 */ /* 0x004fd80000000000 */
[----:B------:R-:W-:Y:S05]  /*0810*/  @!P3 BRA `(.L_x_11) ;  /* 0x000000000014b947 */ /* 0x000fea0003800000 */
[----:B------:R-:W-:Y:S01]  /*0820*/  ISETP.NE.AND P3, PT, R8, 0x2, PT ;  /* 0x000000020800780c */ /* 0x000fe20003f65270 */
[----:B------:R-:W2:-:S12]  /*0830*/  LDG.E R2, desc[UR8][R4.64+0x4] ;  /* 0x0000040804027981 */ /* 0x000e98000c1e1900 */
[----:B------:R-:W3:Y:S01]  /*0840*/  @P3 LDG.E R12, desc[UR8][R4.64+0x8] ;  /* 0x00000808040c3981 */ /* 0x000ee2000c1e1900 */
[----:B--2---:R-:W-:-:S04]  /*0850*/  FADD R11, R11, R2 ;  /* 0x000000020b0b7221 */ /* 0x004fc80000000000 */
[----:B---3--:R-:W-:-:S07]  /*0860*/  @P3 FADD R11, R11, R12 ;  /* 0x0000000c0b0b3221 */ /* 0x008fce0000000000 */
.L_x_11:
[----:B------:R-:W-:Y:S05]  /*0870*/  @P2 BRA `(.L_x_14) ;  /* 0xfffffff800642947 */ /* 0x000fea000383ffff */
.L_x_8:
[----:B------:R-:W-:Y:S01]  /*0880*/  IMAD R3, R3, R3, RZ ;  /* 0x0000000303037224 */ /* 0x000fe200078e02ff */
[----:B------:R-:W-:Y:S04]  /*0890*/  BSSY.RECONVERGENT B0, `(.L_x_15) ;  /* 0x000000e000007945 */ /* 0x000fe80003800200 */
[----:B------:R-:W-:-:S04]  /*08a0*/  I2FP.F32.U32 R4, R3 ;  /* 0x0000000300047245 */ /* 0x000fc80000201000 */
[----:B------:R-:W1:Y:S08]  /*08b0*/  MUFU.RCP R3, R4 ;  /* 0x0000000400037308 */ /* 0x000e700000001000 */
[----:B------:R-:W2:Y:S01]  /*08c0*/  FCHK P0, R11, R4 ;  /* 0x000000040b007302 */ /* 0x000ea20000000000 */
[----:B-1----:R-:W-:-:S04]  /*08d0*/  FFMA R0, -R4, R3, 1 ;  /* 0x3f80000004007423 */ /* 0x002fc80000000103 */
[----:B------:R-:W-:-:S04]  /*08e0*/  FFMA R0, R3, R0, R3 ;  /* 0x0000000003007223 */ /* 0x000fc80000000003 */
[----:B------:R-:W-:-:S04]  /*08f0*/  FFMA R3, R0, R11, RZ ;  /* 0x0000000b00037223 */ /* 0x000fc800000000ff */
[----:B------:R-:W-:-:S04]  /*0900*/  FFMA R2, -R4, R3, R11 ;  /* 0x0000000304027223 */ /* 0x000fc8000000010b */
[----:B------:R-:W-:Y:S01]  /*0910*/  FFMA R5, R0, R2, R3 ;  /* 0x0000000200057223 */ /* 0x000fe20000000003 */
[----:B--2---:R-:W-:Y:S06]  /*0920*/  @!P0 BRA `(.L_x_16) ;  /* 0x0000000000108947 */ /* 0x004fec0003800000 */
[----:B------:R-:W-:Y:S01]  /*0930*/  IMAD.MOV.U32 R3, RZ, RZ, R11 ;  /* 0x000000ffff037224 */ /* 0x000fe200078e000b */
[----:B------:R-:W-:-:S07]  /*0940*/  MOV R2, 0x960 ;  /* 0x0000096000027802 */ /* 0x000fce0000000f00 */
[----:B0-----:R-:W-:Y:S05]  /*0950*/  CALL.REL.NOINC `($__internal_1_$__cuda_sm3x_div_rn_noftz_f32_slowpath) ;  /* 0x0000000000207944 */ /* 0x001fea0003c00000 */
[----:B------:R-:W-:-:S07]  /*0960*/  MOV R5, R0 ;  /* 0x0000000000057202 */ /* 0x000fce0000000f00 */
.L_x_16:
[----:B0-----:R-:W-:Y:S05]  /*0970*/  BSYNC.RECONVERGENT B0 ;  /* 0x0000000000007941 */ /* 0x001fea0003800200 */
.L_x_15:
[----:B------:R-:W0:Y:S01]  /*0980*/  LDC.64 R2, c[0x0][0x388] ;  /* 0x0000e200ff027b82 */ /* 0x000e220000000a00 */
[----:B------:R-:W-:-:S04]  /*0990*/  IMAD R6, R6, R9, R6 ;  /* 0x0000000906067224 */ /* 0x000fc800078e0206 */
[----:B------:R-:W-:-:S04]  /*09a0*/  IMAD.IADD R7, R7, 0x1, R6 ;  /* 0x0000000107077824 */ /* 0x000fc800078e0206 */
[----:B0-----:R-:W-:-:S05]  /*09b0*/  IMAD.WIDE R2, R7, 0x4, R2 ;  /* 0x0000000407027825 */ /* 0x001fca00078e0202 */
[----:B------:R-:W-:Y:S01]  /*09c0*/  STG.E desc[UR8][R2.64], R5 ;  /* 0x0000000502007986 */ /* 0x000fe2000c101908 */
[----:B------:R-:W-:Y:S05]  /*09d0*/  EXIT ;  /* 0x000000000000794d */ /* 0x000fea0003800000 */
        .weak           $__internal_1_$__cuda_sm3x_div_rn_noftz_f32_slowpath
        .type           $__internal_1_$__cuda_sm3x_div_rn_noftz_f32_slowpath,@function
        .size           $__internal_1_$__cuda_sm3x_div_rn_noftz_f32_slowpath,(.L_x_48 - $__internal_1_$__cuda_sm3x_div_rn_noftz_f32_slowpath)
$__internal_1_$__cuda_sm3x_div_rn_noftz_f32_slowpath:
[----:B------:R-:W-:Y:S01]  /*09e0*/  SHF.R.U32.HI R5, RZ, 0x17, R4 ;  /* 0x00000017ff057819 */ /* 0x000fe20000011604 */
[----:B------:R-:W-:Y:S01]  /*09f0*/  BSSY.RECONVERGENT B1, `(.L_x_17) ;  /* 0x0000063000017945 */ /* 0x000fe20003800200 */
[----:B------:R-:W-:Y:S02]  /*0a00*/  SHF.R.U32.HI R0, RZ, 0x17, R3 ;  /* 0x00000017ff007819 */ /* 0x000fe40000011603 */
[----:B------:R-:W-:Y:S02]  /*0a10*/  LOP3.LUT R5, R5, 0xff, RZ, 0xc0, !PT ;  /* 0x000000ff05057812 */ /* 0x000fe400078ec0ff */
[----:B------:R-:W-:Y:S02]  /*0a20*/  LOP3.LUT R12, R0, 0xff, RZ, 0xc0, !PT ;  /* 0x000000ff000c7812 */ /* 0x000fe400078ec0ff */
[----:B------:R-:W-:-:S03]  /*0a30*/  IADD3 R10, PT, PT, R5, -0x1, RZ ;  /* 0xffffffff050a7810 */ /* 0x000fc60007ffe0ff */
[----:B------:R-:W-:Y:S01]  /*0a40*/  VIADD R11, R12, 0xffffffff ;  /* 0xffffffff0c0b7836 */ /* 0x000fe20000000000 */
[----:B------:R-:W-:-:S04]  /*0a50*/  ISETP.GT.U32.AND P0, PT, R10, 0xfd, PT ;  /* 0x000000fd0a00780c */ /* 0x000fc80003f04070 */
[----:B------:R-:W-:-:S13]  /*0a60*/  ISETP.GT.U32.OR P0, PT, R11, 0xfd, P0 ;  /* 0x000000fd0b00780c */ /* 0x000fda0000704470 */
[----:B------:R-:W-:Y:S01]  /*0a70*/  @!P0 MOV R8, RZ ;  /* 0x000000ff00088202 */ /* 0x000fe20000000f00 */
[----:B------:R-:W-:Y:S06]  /*0a80*/  @!P0 BRA `(.L_x_18) ;  /* 0x0000000000608947 */ /* 0x000fec0003800000 */
[----:B------:R-:W-:Y:S01]  /*0a90*/  FSETP.GTU.FTZ.AND P0, PT, |R3|, +INF , PT ;  /* 0x7f8000000300780b */ /* 0x000fe20003f1c200 */
[----:B------:R-:W-:Y:S01]  /*0aa0*/  IMAD.MOV.U32 R0, RZ, RZ, R4 ;  /* 0x000000ffff007224 */ /* 0x000fe200078e0004 */
[----:B------:R-:W-:-:S04]  /*0ab0*/  FSETP.GTU.FTZ.AND P1, PT, |R4|, +INF , PT ;  /* 0x7f8000000400780b */ /* 0x000fc80003f3c200 */
[----:B------:R-:W-:-:S13]  /*0ac0*/  PLOP3.LUT P0, PT, P0, P1, PT, 0xf8, 0x8f ;  /* 0x00000000008f781c */ /* 0x000fda0000703f70 */
[----:B------:R-:W-:Y:S05]  /*0ad0*/  @P0 BRA `(.L_x_19) ;  /* 0x00000004004c0947 */ /* 0x000fea0003800000 */
[----:B------:R-:W-:-:S13]  /*0ae0*/  LOP3.LUT P0, RZ, R4, 0x7fffffff, R3, 0xc8, !PT ;  /* 0x7fffffff04ff7812 */ /* 0x000fda000780c803 */
[----:B------:R-:W-:Y:S05]  /*0af0*/  @!P0 BRA `(.L_x_20) ;  /* 0x00000004003c8947 */ /* 0x000fea0003800000 */
[C---:B------:R-:W-:Y:S02]  /*0b00*/  FSETP.NEU.FTZ.AND P2, PT, |R3|.reuse, +INF , PT ;  /* 0x7f8000000300780b */ /* 0x040fe40003f5d200 */
[----:B------:R-:W-:Y:S02]  /*0b10*/  FSETP.NEU.FTZ.AND P1, PT, |R0|, +INF , PT ;  /* 0x7f8000000000780b */ /* 0x000fe40003f3d200 */
[----:B------:R-:W-:-:S11]  /*0b20*/  FSETP.NEU.FTZ.AND P0, PT, |R3|, +INF , PT ;  /* 0x7f8000000300780b */ /* 0x000fd60003f1d200 */
[----:B------:R-:W-:Y:S05]  /*0b30*/  @!P1 BRA !P2, `(.L_x_20) ;  /* 0x00000004002c9947 */ /* 0x000fea0005000000 */
[----:B------:R-:W-:-:S04]  /*0b40*/  LOP3.LUT P2, RZ, R3, 0x7fffffff, RZ, 0xc0, !PT ;  /* 0x7fffffff03ff7812 */ /* 0x000fc8000784c0ff */
[----:B------:R-:W-:-:S13]  /*0b50*/  PLOP3.LUT P1, PT, P1, P2, PT, 0x2f, 0xf2 ;  /* 0x0000000000f2781c */ /* 0x000fda0000f24577 */
[----:B------:R-:W-:Y:S05]  /*0b60*/  @P1 BRA `(.L_x_21) ;  /* 0x0000000400181947 */ /* 0x000fea0003800000 */
[----:B------:R-:W-:-:S04]  /*0b70*/  LOP3.LUT P1, RZ, R4, 0x7fffffff, RZ, 0xc0, !PT ;  /* 0x7fffffff04ff7812 */ /* 0x000fc8000782c0ff */
[----:B------:R-:W-:-:S13]  /*0b80*/  PLOP3.LUT P0, PT, P0, P1, PT, 0x2f, 0xf2 ;  /* 0x0000000000f2781c */ /* 0x000fda0000702577 */
[----:B------:R-:W-:Y:S05]  /*0b90*/  @P0 BRA `(.L_x_22) ;  /* 0x0000000400000947 */ /* 0x000fea0003800000 */
[----:B------:R-:W-:Y:S02]  /*0ba0*/  ISETP.GE.AND P0, PT, R11, RZ, PT ;  /* 0x000000ff0b00720c */ /* 0x000fe40003f06270 */
[----:B------:R-:W-:-:S11]  /*0bb0*/  ISETP.GE.AND P1, PT, R10, RZ, PT ;  /* 0x000000ff0a00720c */ /* 0x000fd60003f26270 */
[----:B------:R-:W-:Y:S01]  /*0bc0*/  @P0 MOV R8, RZ ;  /* 0x000000ff00080202 */ /* 0x000fe20000000f00 */
[----:B------:R-:W-:Y:S02]  /*0bd0*/  @!P0 IMAD.MOV.U32 R8, RZ, RZ, -0x40 ;  /* 0xffffffc0ff088424 */ /* 0x000fe400078e00ff */
[----:B------:R-:W-:Y:S01]  /*0be0*/  @!P0 FFMA R3, R3, 1.84467440737095516160e+19, RZ ;  /* 0x5f80000003038823 */ /* 0x000fe200000000ff */
[----:B------:R-:W-:Y:S02]  /*0bf0*/  @!P1 FFMA R4, R0, 1.84467440737095516160e+19, RZ ;  /* 0x5f80000000049823 */ /* 0x000fe400000000ff */
[----:B------:R-:W-:-:S07]  /*0c00*/  @!P1 IADD3 R8, PT, PT, R8, 0x40, RZ ;  /* 0x0000004008089810 */ /* 0x000fce0007ffe0ff */
.L_x_18:
[----:B------:R-:W-:Y:S01]  /*0c10*/  LEA R11, R5, 0xc0800000, 0x17 ;  /* 0xc0800000050b7811 */ /* 0x000fe200078eb8ff */
[----:B------:R-:W-:Y:S04]  /*0c20*/  BSSY.RECONVERGENT B2, `(.L_x_23) ;  /* 0x0000036000027945 */ /* 0x000fe80003800200 */
[----:B------:R-:W-:Y:S01]  /*0c30*/  IMAD.IADD R11, R4, 0x1, -R11 ;  /* 0x00000001040b7824 */ /* 0x000fe200078e0a0b */
[----:B------:R-:W-:-:S03]  /*0c40*/  IADD3 R4, PT, PT, R12, -0x7f, RZ ;  /* 0xffffff810c047810 */ /* 0x000fc60007ffe0ff */
[----:B------:R-:W0:Y:S01]  /*0c50*/  MUFU.RCP R10, R11 ;  /* 0x0000000b000a7308 */ /* 0x000e220000001000 */
[----:B------:R-:W-:Y:S01]  /*0c60*/  FADD.FTZ R13, -R11, -RZ ;  /* 0x800000ff0b0d7221 */ /* 0x000fe20000010100 */
[C---:B------:R-:W-:Y:S01]  /*0c70*/  IMAD R0, R4.reuse, -0x800000, R3 ;  /* 0xff80000004007824 */ /* 0x040fe200078e0203 */
[----:B------:R-:W-:-:S05]  /*0c80*/  IADD3 R5, PT, PT, R4, 0x7f, -R5 ;  /* 0x0000007f04057810 */ /* 0x000fca0007ffe805 */
[----:B------:R-:W-:Y:S02]  /*0c90*/  IMAD.IADD R5, R5, 0x1, R8 ;  /* 0x0000000105057824 */ /* 0x000fe400078e0208 */
[----:B0-----:R-:W-:-:S04]  /*0ca0*/  FFMA R15, R10, R13, 1 ;  /* 0x3f8000000a0f7423 */ /* 0x001fc8000000000d */
[----:B------:R-:W-:-:S04]  /*0cb0*/  FFMA R12, R10, R15, R10 ;  /* 0x0000000f0a0c7223 */ /* 0x000fc8000000000a */
[----:B------:R-:W-:-:S04]  /*0cc0*/  FFMA R3, R0, R12, RZ ;  /* 0x0000000c00037223 */ /* 0x000fc800000000ff */
[----:B------:R-:W-:-:S04]  /*0cd0*/  FFMA R10, R13, R3, R0 ;  /* 0x000000030d0a7223 */ /* 0x000fc80000000000 */
[----:B------:R-:W-:-:S04]  /*0ce0*/  FFMA R15, R12, R10, R3 ;  /* 0x0000000a0c0f7223 */ /* 0x000fc80000000003 */
[----:B------:R-:W-:-:S04]  /*0cf0*/  FFMA R10, R13, R15, R0 ;  /* 0x0000000f0d0a7223 */ /* 0x000fc80000000000 */
[----:B------:R-:W-:-:S05]  /*0d00*/  FFMA R0, R12, R10, R15 ;  /* 0x0000000a0c007223 */ /* 0x000fca000000000f */
[----:B------:R-:W-:-:S04]  /*0d10*/  SHF.R.U32.HI R3, RZ, 0x17, R0 ;  /* 0x00000017ff037819 */ /* 0x000fc80000011600 */
[----:B------:R-:W-:-:S04]  /*0d20*/  LOP3.LUT R3, R3, 0xff, RZ, 0xc0, !PT ;  /* 0x000000ff03037812 */ /* 0x000fc800078ec0ff */
[----:B------:R-:W-:-:S05]  /*0d30*/  IADD3 R11, PT, PT, R3, R5, RZ ;  /* 0x00000005030b7210 */ /* 0x000fca0007ffe0ff */
[----:B------:R-:W-:-:S05]  /*0d40*/  VIADD R3, R11, 0xffffffff ;  /* 0xffffffff0b037836 */ /* 0x000fca0000000000 */
[----:B------:R-:W-:-:S13]  /*0d50*/  ISETP.GE.U32.AND P0, PT, R3, 0xfe, PT ;  /* 0x000000fe0300780c */ /* 0x000fda0003f06070 */
[----:B------:R-:W-:Y:S05]  /*0d60*/  @!P0 BRA `(.L_x_24) ;  /* 0x0000000000808947 */ /* 0x000fea0003800000 */
[----:B------:R-:W-:-:S13]  /*0d70*/  ISETP.GT.AND P0, PT, R11, 0xfe, PT ;  /* 0x000000fe0b00780c */ /* 0x000fda0003f04270 */
[----:B------:R-:W-:Y:S05]  /*0d80*/  @P0 BRA `(.L_x_25) ;  /* 0x00000000006c0947 */ /* 0x000fea0003800000 */
[----:B------:R-:W-:-:S13]  /*0d90*/  ISETP.GE.AND P0, PT, R11, 0x1, PT ;  /* 0x000000010b00780c */ /* 0x000fda0003f06270 */
[----:B------:R-:W-:Y:S05]  /*0da0*/  @P0 BRA `(.L_x_26) ;  /* 0x0000000000740947 */ /* 0x000fea0003800000 */
[----:B------:R-:W-:Y:S02]  /*0db0*/  ISETP.GE.AND P0, PT, R11, -0x18, PT ;  /* 0xffffffe80b00780c */ /* 0x000fe40003f06270 */
[----:B------:R-:W-:-:S11]  /*0dc0*/  LOP3.LUT R0, R0, 0x80000000, RZ, 0xc0, !PT ;  /* 0x8000000000007812 */ /* 0x000fd600078ec0ff */
[----:B------:R-:W-:Y:S05]  /*0dd0*/  @!P0 BRA `(.L_x_26) ;  /* 0x0000000000688947 */ /* 0x000fea0003800000 */
[CCC-:B------:R-:W-:Y:S01]  /*0de0*/  FFMA.RZ R3, R12.reuse, R10.reuse, R15.reuse ;  /* 0x0000000a0c037223 */ /* 0x1c0fe2000000c00f */
[C---:B------:R-:W-:Y:S01]  /*0df0*/  IADD3 R8, PT, PT, R11.reuse, 0x20, RZ ;  /* 0x000000200b087810 */ /* 0x040fe20007ffe0ff */
[CCC-:B------:R-:W-:Y:S01]  /*0e00*/  FFMA.RM R4, R12.reuse, R10.reuse, R15.reuse ;  /* 0x0000000a0c047223 */ /* 0x1c0fe2000000400f */
[----:B------:R-:W-:Y:S02]  /*0e10*/  ISETP.NE.AND P2, PT, R11, RZ, PT ;  /* 0x000000ff0b00720c */ /* 0x000fe40003f45270 */
[----:B------:R-:W-:Y:S01]  /*0e20*/  LOP3.LUT R5, R3, 0x7fffff, RZ, 0xc0, !PT ;  /* 0x007fffff03057812 */ /* 0x000fe200078ec0ff */
[----:B------:R-:W-:Y:S01]  /*0e30*/  FFMA.RP R3, R12, R10, R15 ;  /* 0x0000000a0c037223 */ /* 0x000fe2000000800f */
[----:B------:R-:W-:Y:S01]  /*0e40*/  IMAD.MOV R10, RZ, RZ, -R11 ;  /* 0x000000ffff0a7224 */ /* 0x000fe200078e0a0b */
[----:B------:R-:W-:Y:S02]  /*0e50*/  ISETP.NE.AND P1, PT, R11, RZ, PT ;  /* 0x000000ff0b00720c */ /* 0x000fe40003f25270 */
[----:B------:R-:W-:-:S02]  /*0e60*/  LOP3.LUT R5, R5, 0x800000, RZ, 0xfc, !PT ;  /* 0x0080000005057812 */ /* 0x000fc400078efcff */
[----:B------:R-:W-:Y:S02]  /*0e70*/  FSETP.NEU.FTZ.AND P0, PT, R3, R4, PT ;  /* 0x000000040300720b */ /* 0x000fe40003f1d000 */
[----:B------:R-:W-:Y:S02]  /*0e80*/  SHF.L.U32 R8, R5, R8, RZ ;  /* 0x0000000805087219 */ /* 0x000fe400000006ff */
[----:B------:R-:W-:Y:S02]  /*0e90*/  SEL R4, R10, RZ, P2 ;  /* 0x000000ff0a047207 */ /* 0x000fe40001000000 */
[----:B------:R-:W-:Y:S02]  /*0ea0*/  ISETP.NE.AND P1, PT, R8, RZ, P1 ;  /* 0x000000ff0800720c */ /* 0x000fe40000f25270 */
[----:B------:R-:W-:Y:S02]  /*0eb0*/  SHF.R.U32.HI R4, RZ, R4, R5 ;  /* 0x00000004ff047219 */ /* 0x000fe40000011605 */
[----:B------:R-:W-:-:S02]  /*0ec0*/  PLOP3.LUT P0, PT, P0, P1, PT, 0xf8, 0x8f ;  /* 0x00000000008f781c */ /* 0x000fc40000703f70 */
[----:B------:R-:W-:Y:S02]  /*0ed0*/  SHF.R.U32.HI R8, RZ, 0x1, R4 ;  /* 0x00000001ff087819 */ /* 0x000fe40000011604 */
[----:B------:R-:W-:-:S04]  /*0ee0*/  SEL R3, RZ, 0x1, !P0 ;  /* 0x00000001ff037807 */ /* 0x000fc80004000000 */
[----:B------:R-:W-:-:S04]  /*0ef0*/  LOP3.LUT R3, R3, 0x1, R8, 0xf8, !PT ;  /* 0x0000000103037812 */ /* 0x000fc800078ef808 */
[----:B------:R-:W-:-:S04]  /*0f00*/  LOP3.LUT R3, R3, R4, RZ, 0xc0, !PT ;  /* 0x0000000403037212 */ /* 0x000fc800078ec0ff */
[----:B------:R-:W-:-:S04]  /*0f10*/  IADD3 R3, PT, PT, R8, R3, RZ ;  /* 0x0000000308037210 */ /* 0x000fc80007ffe0ff */
[----:B------:R-:W-:Y:S01]  /*0f20*/  LOP3.LUT R0, R3, R0, RZ, 0xfc, !PT ;  /* 0x0000000003007212 */ /* 0x000fe200078efcff */
[----:B------:R-:W-:Y:S06]  /*0f30*/  BRA `(.L_x_26) ;  /* 0x0000000000107947 */ /* 0x000fec0003800000 */
.L_x_25:
[----:B------:R-:W-:-:S04]  /*0f40*/  LOP3.LUT R0, R0, 0x80000000, RZ, 0xc0, !PT ;  /* 0x8000000000007812 */ /* 0x000fc800078ec0ff */
[----:B------:R-:W-:Y:S01]  /*0f50*/  LOP3.LUT R0, R0, 0x7f800000, RZ, 0xfc, !PT ;  /* 0x7f80000000007812 */ /* 0x000fe200078efcff */
[----:B------:R-:W-:Y:S06]  /*0f60*/  BRA `(.L_x_26) ;  /* 0x0000000000047947 */ /* 0x000fec0003800000 */
.L_x_24:
[----:B------:R-:W-:-:S07]  /*0f70*/  IMAD R0, R5, 0x800000, R0 ;  /* 0x0080000005007824 */ /* 0x000fce00078e0200 */
.L_x_26:
[----:B------:R-:W-:Y:S05]  /*0f80*/  BSYNC.RECONVERGENT B2 ;  /* 0x0000000000027941 */ /* 0x000fea0003800200 */
.L_x_23:
[----:B------:R-:W-:Y:S05]  /*0f90*/  BRA `(.L_x_27) ;  /* 0x0000000000207947 */ /* 0x000fea0003800000 */
.L_x_22:
[----:B------:R-:W-:-:S04]  /*0fa0*/  LOP3.LUT R0, R4, 0x80000000, R3, 0x48, !PT ;  /* 0x8000000004007812 */ /* 0x000fc800078e4803 */
[----:B------:R-:W-:Y:S01]  /*0fb0*/  LOP3.LUT R0, R0, 0x7f800000, RZ, 0xfc, !PT ;  /* 0x7f80000000007812 */ /* 0x000fe200078efcff */
[----:B------:R-:W-:Y:S06]  /*0fc0*/  BRA `(.L_x_27) ;  /* 0x0000000000147947 */ /* 0x000fec0003800000 */
.L_x_21:
[----:B------:R-:W-:Y:S01]  /*0fd0*/  LOP3.LUT R0, R4, 0x80000000, R3, 0x48, !PT ;  /* 0x8000000004007812 */ /* 0x000fe200078e4803 */
[----:B------:R-:W-:Y:S06]  /*0fe0*/  BRA `(.L_x_27) ;  /* 0x00000000000c7947 */ /* 0x000fec0003800000 */
.L_x_20:
[----:B------:R-:W0:Y:S01]  /*0ff0*/  MUFU.RSQ R0, -QNAN ;  /* 0xffc0000000007908 */ /* 0x000e220000001400 */
[----:B------:R-:W-:Y:S05]  /*1000*/  BRA `(.L_x_27) ;  /* 0x0000000000047947 */ /* 0x000fea0003800000 */
.L_x_19:
[----:B------:R-:W-:-:S07]  /*1010*/  FADD.FTZ R0, R3, R0 ;  /* 0x0000000003007221 */ /* 0x000fce0000010000 */
.L_x_27:
[----:B------:R-:W-:Y:S05]  /*1020*/  BSYNC.RECONVERGENT B1 ;  /* 0x0000000000017941 */ /* 0x000fea0003800200 */
.L_x_17:
[----:B------:R-:W-:-:S04]  /*1030*/  HFMA2 R3, -RZ, RZ, 0, 0 ;  /* 0x00000000ff037431 */ /* 0x000fc800000001ff */
[----:B0-----:R-:W-:Y:S05]  /*1040*/  RET.REL.NODEC R2 `(_Z16avgpool_parallelPfS_ii) ;  /* 0xffffffec02ec7950 */ /* 0x001fea0003c3ffff */
.L_x_28:
        /* <DEDUP_REMOVED lines=11> */
.L_x_48:


//--------------------- .text._Z16maxpool_parallelPfS_ii --------------------------
	.section	.text._Z16maxpool_parallelPfS_ii,"ax",@progbits
	.align	128
        .global         _Z16maxpool_parallelPfS_ii
        .type           _Z16maxpool_parallelPfS_ii,@function
        .size           _Z16maxpool_parallelPfS_ii,(.L_x_51 - _Z16maxpool_parallelPfS_ii)
        .other          _Z16maxpool_parallelPfS_ii,@"STO_CUDA_ENTRY STV_DEFAULT"
_Z16maxpool_parallelPfS_ii:
.text._Z16maxpool_parallelPfS_ii:
[----:B------:R-:W-:Y:S01]  /*0000*/  LDC R1, c[0x0][0x37c] ;  /* 0x0000df00ff017b82 */ /* 0x000fe20000000800 */
[----:B------:R-:W0:Y:S07]  /*0010*/  S2R R3, SR_TID.Y ;  /* 0x0000000000037919 */ /* 0x000e2e0000002200 */
[----:B------:R-:W0:Y:S01]  /*0020*/  LDC R4, c[0x0][0x364] ;  /* 0x0000d900ff047b82 */ /* 0x000e220000000800 */
[----:B------:R-:W1:Y:S07]  /*0030*/  S2R R0, SR_TID.X ;  /* 0x0000000000007919 */ /* 0x000e6e0000002100 */
[----:B------:R-:W0:Y:S08]  /*0040*/  S2UR UR4, SR_CTAID.Y ;  /* 0x00000000000479c3 */ /* 0x000e300000002600 */
[----:B------:R-:W1:Y:S08]  /*0050*/  S2UR UR5, SR_CTAID.X ;  /* 0x00000000000579c3 */ /* 0x000e700000002500 */
[----:B------:R-:W1:Y:S08]  /*0060*/  LDC R5, c[0x0][0x360] ;  /* 0x0000d800ff057b82 */ /* 0x000e700000000800 */
[----:B------:R-:W2:Y:S01]  /*0070*/  LDC.64 R6, c[0x0][0x390] ;  /* 0x0000e400ff067b82 */ /* 0x000ea20000000a00 */
[----:B0-----:R-:W-:-:S02]  /*0080*/  IMAD R4, R4, UR4, R3 ;  /* 0x0000000404047c24 */ /* 0x001fc4000f8e0203 */
[----:B-1----:R-:W-:-:S05]  /*0090*/  IMAD R5, R5, UR5, R0 ;  /* 0x0000000505057c24 */ /* 0x002fca000f8e0200 */
[----:B------:R-:W-:Y:S01]  /*00a0*/  VIMNMX R3, PT, PT, R4, R5, !PT ;  /* 0x0000000504037248 */ /* 0x000fe20007fe0100 */
[----:B--2---:R-:W-:-:S05]  /*00b0*/  IMAD.IADD R0, R6, 0x1, -R7 ;  /* 0x0000000106007824 */ /* 0x004fca00078e0a07 */
[----:B------:R-:W-:-:S13]  /*00c0*/  ISETP.GT.AND P0, PT, R3, R0, PT ;  /* 0x000000000300720c */ /* 0x000fda0003f04270 */
[----:B------:R-:W-:Y:S05]  /*00d0*/  @P0 EXIT ;  /* 0x000000000000094d */ /* 0x000fea0003800000 */
[----:B------:R-:W0:Y:S01]  /*00e0*/  LDC.64 R10, c[0x0][0x380] ;  /* 0x0000e000ff0a7b82 */ /* 0x000e220000000a00 */
[----:B------:R-:W1:Y:S01]  /*00f0*/  LDCU.64 UR8, c[0x0][0x358] ;  /* 0x00006b00ff0877ac */ /* 0x000e620008000a00 */
[----:B------:R-:W-:Y:S01]  /*0100*/  ISETP.GE.AND P0, PT, R7, 0x1, PT ;  /* 0x000000010700780c */ /* 0x000fe20003f06270 */
[----:B------:R-:W-:-:S04]  /*0110*/  IMAD R3, R4, R6, R5 ;  /* 0x0000000604037224 */ /* 0x000fc800078e0205 */
[----:B0-----:R-:W-:-:S06]  /*0120*/  IMAD.WIDE R10, R3, 0x4, R10 ;  /* 0x00000004030a7825 */ /* 0x001fcc00078e020a */
[----:B-1----:R0:W5:Y:S02]  /*0130*/  LDG.E R10, desc[UR8][R10.64] ;  /* 0x000000080a0a7981 */ /* 0x002164000c1e1900 */
[----:B------:R-:W-:Y:S05]  /*0140*/  @!P0 BRA `(.L_x_29) ;  /* 0x0000000400988947 */ /* 0x000fea0003800000 */
[----:B------:R-:W1:Y:S01]  /*0150*/  LDCU.64 UR6, c[0x0][0x380] ;  /* 0x00007000ff0677ac */ /* 0x000e620008000a00 */
[C---:B------:R-:W-:Y:S02]  /*0160*/  LOP3.LUT R23, R7.reuse, 0xf, RZ, 0xc0, !PT ;  /* 0x0000000f07177812 */ /* 0x040fe400078ec0ff */
[C---:B------:R-:W-:Y:S01]  /*0170*/  LOP3.LUT R24, R7.reuse, 0x7, RZ, 0xc0, !PT ;  /* 0x0000000707187812 */ /* 0x040fe200078ec0ff */
[----:B------:R-:W-:Y:S01]  /*0180*/  UMOV UR4, URZ ;  /* 0x000000ff00047c82 */ /* 0x000fe20008000000 */
[----:B------:R-:W-:Y:S01]  /*0190*/  LOP3.LUT R6, R7, 0x7ffffff0, RZ, 0xc0, !PT ;  /* 0x7ffffff007067812 */ /* 0x000fe200078ec0ff */
[----:B------:R-:W-:Y:S01]  /*01a0*/  VIADD R2, R23, 0xffffffff ;  /* 0xffffffff17027836 */ /* 0x000fe20000000000 */
[----:B------:R-:W-:Y:S01]  /*01b0*/  LOP3.LUT R7, R7, 0x3, RZ, 0xc0, !PT ;  /* 0x0000000307077812 */ /* 0x000fe200078ec0ff */
[----:B------:R-:W-:Y:S02]  /*01c0*/  VIADD R3, R24, 0xffffffff ;  /* 0xffffffff18037836 */ /* 0x000fe40000000000 */
[----:B------:R-:W-:Y:S01]  /*01d0*/  IMAD.MOV R8, RZ, RZ, -R6 ;  /* 0x000000ffff087224 */ /* 0x000fe200078e0a06 */
[----:B------:R-:W-:-:S02]  /*01e0*/  ISETP.GE.U32.AND P0, PT, R2, 0x7, PT ;  /* 0x000000070200780c */ /* 0x000fc40003f06070 */
[----:B------:R-:W-:Y:S01]  /*01f0*/  ISETP.GE.U32.AND P1, PT, R3, 0x3, PT ;  /* 0x000000030300780c */ /* 0x000fe20003f26070 */
[----:B-1----:R-:W-:-:S04]  /*0200*/  UIADD3 UR5, UP0, UPT, UR6, 0x20, URZ ;  /* 0x0000002006057890 */ /* 0x002fc8000ff1e0ff */
[----:B------:R-:W-:-:S12]  /*0210*/  UIADD3.X UR6, UPT, UPT, URZ, UR7, URZ, UP0, !UPT ;  /* 0x00000007ff067290 */ /* 0x000fd800087fe4ff */
.L_x_35:
[----:B------:R-:W1:Y:S01]  /*0220*/  LDCU.64 UR10, c[0x0][0x390] ;  /* 0x00007200ff0a77ac */ /* 0x000e620008000a00 */
[----:B------:R-:W-:Y:S02]  /*0230*/  VIADD R2, R4, UR4 ;  /* 0x0000000404027c36 */ /* 0x000fe40008000000 */
[----:B------:R-:W-:Y:S01]  /*0240*/  IMAD.MOV.U32 R12, RZ, RZ, RZ ;  /* 0x000000ffff0c7224 */ /* 0x000fe200078e00ff */
[----:B------:R-:W-:Y:S02]  /*0250*/  UIADD3 UR4, UPT, UPT, UR4, 0x1, URZ ;  /* 0x0000000104047890 */ /* 0x000fe4000fffe0ff */
[----:B-1----:R-:W-:Y:S01]  /*0260*/  UISETP.GE.U32.AND UP0, UPT, UR11, 0x10, UPT ;  /* 0x000000100b00788c */ /* 0x002fe2000bf06070 */
[----:B------:R-:W-:Y:S01]  /*0270*/  IMAD R9, R2, UR10, R5 ;  /* 0x0000000a02097c24 */ /* 0x000fe2000f8e0205 */
[----:B------:R-:W-:-:S07]  /*0280*/  UISETP.NE.AND UP1, UPT, UR4, UR11, UPT ;  /* 0x0000000b0400728c */ /* 0x000fce000bf25270 */
[----:B------:R-:W-:Y:S05]  /*0290*/  BRA.U !UP0, `(.L_x_30) ;  /* 0x0000000108887547 */ /* 0x000fea000b800000 */
[----:B0-----:R-:W-:Y:S02]  /*02a0*/  IMAD.MOV.U32 R11, RZ, RZ, R9 ;  /* 0x000000ffff0b7224 */ /* 0x001fe400078e0009 */
[----:B------:R-:W-:-:S07]  /*02b0*/  IMAD.MOV.U32 R12, RZ, RZ, R8 ;  /* 0x000000ffff0c7224 */ /* 0x000fce00078e0008 */
.L_x_31:
[----:B------:R-:W-:Y:S02]  /*02c0*/  IMAD.U32 R2, RZ, RZ, UR5 ;  /* 0x00000005ff027e24 */ /* 0x000fe4000f8e00ff */
[----:B------:R-:W-:Y:S02]  /*02d0*/  IMAD.U32 R3, RZ, RZ, UR6 ;  /* 0x00000006ff037e24 */ /* 0x000fe4000f8e00ff */
[----:B------:R-:W-:-:S05]  /*02e0*/  IMAD.WIDE R2, R11, 0x4, R2 ;  /* 0x000000040b027825 */ /* 0x000fca00078e0202 */
[----:B------:R-:W2:Y:S04]  /*02f0*/  LDG.E R19, desc[UR8][R2.64+-0x20] ;  /* 0xffffe00802137981 */ /* 0x000ea8000c1e1900 */
[----:B------:R-:W2:Y:S04]  /*0300*/  LDG.E R20, desc[UR8][R2.64+-0x1c] ;  /* 0xffffe40802147981 */ /* 0x000ea8000c1e1900 */
[----:B------:R-:W3:Y:S04]  /*0310*/  LDG.E R21, desc[UR8][R2.64+-0x18] ;  /* 0xffffe80802157981 */ /* 0x000ee8000c1e1900 */
[----:B------:R-:W3:Y:S04]  /*0320*/  LDG.E R22, desc[UR8][R2.64+-0x14] ;  /* 0xffffec0802167981 */ /* 0x000ee8000c1e1900 */
[----:B------:R-:W4:Y:S04]  /*0330*/  LDG.E R13, desc[UR8][R2.64+-0x10] ;  /* 0xfffff008020d7981 */ /* 0x000f28000c1e1900 */
[----:B------:R-:W4:Y:S04]  /*0340*/  LDG.E R14, desc[UR8][R2.64+-0xc] ;  /* 0xfffff408020e7981 */ /* 0x000f28000c1e1900 */
[----:B------:R-:W4:Y:S04]  /*0350*/  LDG.E R15, desc[UR8][R2.64+-0x8] ;  /* 0xfffff808020f7981 */ /* 0x000f28000c1e1900 */
[----:B------:R-:W4:Y:S04]  /*0360*/  LDG.E R16, desc[UR8][R2.64+-0x4] ;  /* 0xfffffc0802107981 */ /* 0x000f28000c1e1900 */
[----:B------:R-:W4:Y:S04]  /*0370*/  LDG.E R17, desc[UR8][R2.64] ;  /* 0x0000000802117981 */ /* 0x000f28000c1e1900 */
[----:B------:R-:W4:Y:S04]  /*0380*/  LDG.E R18, desc[UR8][R2.64+0x4] ;  /* 0x0000040802127981 */ /* 0x000f28000c1e1900 */
[----:B------:R-:W4:Y:S01]  /*0390*/  LDG.E R26, desc[UR8][R2.64+0x1c] ;  /* 0x00001c08021a7981 */ /* 0x000f22000c1e1900 */
[----:B--2--5:R-:W-:-:S03]  /*03a0*/  FMNMX3 R20, R10, R19, R20, !PT ;  /* 0x000000130a147276 */ /* 0x024fc60007800014 */
[----:B------:R-:W2:Y:S04]  /*03b0*/  LDG.E R19, desc[UR8][R2.64+0x8] ;  /* 0x0000080802137981 */ /* 0x000ea8000c1e1900 */
[----:B------:R-:W2:Y:S01]  /*03c0*/  LDG.E R10, desc[UR8][R2.64+0xc] ;  /* 0x00000c08020a7981 */ /* 0x000ea2000c1e1900 */
[----:B---3--:R-:W-:-:S03]  /*03d0*/  FMNMX3 R25, R20, R21, R22, !PT ;  /* 0x0000001514197276 */ /* 0x008fc60007800016 */
[----:B------:R-:W3:Y:S04]  /*03e0*/  LDG.E R22, desc[UR8][R2.64+0x10] ;  /* 0x0000100802167981 */ /* 0x000ee8000c1e1900 */
[----:B------:R-:W3:Y:S04]  /*03f0*/  LDG.E R21, desc[UR8][R2.64+0x14] ;  /* 0x0000140802157981 */ /* 0x000ee8000c1e1900 */
[----:B------:R-:W3:Y:S01]  /*0400*/  LDG.E R20, desc[UR8][R2.64+0x18] ;  /* 0x0000180802147981 */ /* 0x000ee2000c1e1900 */
[----:B----4-:R-:W-:Y:S01]  /*0410*/  FMNMX3 R13, R25, R13, R14, !PT ;  /* 0x0000000d190d7276 */ /* 0x010fe2000780000e */
[----:B------:R-:W-:-:S03]  /*0420*/  VIADD R12, R12, 0x10 ;  /* 0x000000100c0c7836 */ /* 0x000fc60000000000 */
[----:B------:R-:W-:Y:S02]  /*0430*/  FMNMX3 R13, R13, R15, R16, !PT ;  /* 0x0000000f0d0d7276 */ /* 0x000fe40007800010 */
[----:B------:R-:W-:Y:S02]  /*0440*/  ISETP.NE.AND P2, PT, R12, RZ, PT ;  /* 0x000000ff0c00720c */ /* 0x000fe40003f45270 */
[----:B------:R-:W-:Y:S01]  /*0450*/  FMNMX3 R13, R13, R17, R18, !PT ;  /* 0x000000110d0d7276 */ /* 0x000fe20007800012 */
[----:B------:R-:W-:-:S03]  /*0460*/  VIADD R11, R11, 0x10 ;  /* 0x000000100b0b7836 */ /* 0x000fc60000000000 */
[----:B--2---:R-:W-:-:S04]  /*0470*/  FMNMX3 R10, R13, R19, R10, !PT ;  /* 0x000000130d0a7276 */ /* 0x004fc8000780000a */
[----:B---3--:R-:W-:-:S04]  /*0480*/  FMNMX3 R21, R10, R22, R21, !PT ;  /* 0x000000160a157276 */ /* 0x008fc80007800015 */
[----:B------:R-:W-:Y:S01]  /*0490*/  FMNMX3 R10, R21, R20, R26, !PT ;  /* 0x00000014150a7276 */ /* 0x000fe2000780001a */
[----:B------:R-:W-:Y:S06]  /*04a0*/  @P2 BRA `(.L_x_31) ;  /* 0xfffffffc00842947 */ /* 0x000fec000383ffff */
[----:B------:R-:W-:-:S07]  /*04b0*/  IMAD.MOV.U32 R12, RZ, RZ, R6 ;  /* 0x000000ffff0c7224 */ /* 0x000fce00078e0006 */
.L_x_30:
[----:B------:R-:W-:-:S13]  /*04c0*/  ISETP.NE.AND P2, PT, R23, RZ, PT ;  /* 0x000000ff1700720c */ /* 0x000fda0003f45270 */
[----:B------:R-:W-:Y:S05]  /*04d0*/  @!P2 BRA `(.L_x_32) ;  /* 0x0000000000b0a947 */ /* 0x000fea0003800000 */
[----:B------:R-:W-:Y:S01]  /*04e0*/  ISETP.NE.AND P2, PT, R24, RZ, PT ;  /* 0x000000ff1800720c */ /* 0x000fe20003f45270 */
[----:B------:R-:W-:-:S12]  /*04f0*/  @!P0 BRA `(.L_x_33) ;  /* 0x0000000000408947 */ /* 0x000fd80003800000 */
[----:B------:R-:W1:Y:S01]  /*0500*/  LDC.64 R2, c[0x0][0x380] ;  /* 0x0000e000ff027b82 */ /* 0x000e620000000a00 */
[----:B0-----:R-:W-:-:S04]  /*0510*/  IMAD.IADD R11, R9, 0x1, R12 ;  /* 0x00000001090b7824 */ /* 0x001fc800078e020c */
[----:B-1----:R-:W-:-:S05]  /*0520*/  IMAD.WIDE R2, R11, 0x4, R2 ;  /* 0x000000040b027825 */ /* 0x002fca00078e0202 */
[----:B------:R-:W2:Y:S04]  /*0530*/  LDG.E R11, desc[UR8][R2.64] ;  /* 0x00000008020b7981 */ /* 0x000ea8000c1e1900 */
[----:B------:R-:W2:Y:S04]  /*0540*/  LDG.E R13, desc[UR8][R2.64+0x4] ;  /* 0x00000408020d7981 */ /* 0x000ea8000c1e1900 */
[----:B------:R-:W3:Y:S04]  /*0550*/  LDG.E R14, desc[UR8][R2.64+0x8] ;  /* 0x00000808020e7981 */ /* 0x000ee8000c1e1900 */
[----:B------:R-:W3:Y:S04]  /*0560*/  LDG.E R15, desc[UR8][R2.64+0xc] ;  /* 0x00000c08020f7981 */ /* 0x000ee8000c1e1900 */
[----:B------:R-:W4:Y:S04]  /*0570*/  LDG.E R16, desc[UR8][R2.64+0x10] ;  /* 0x0000100802107981 */ /* 0x000f28000c1e1900 */
[----:B------:R-:W4:Y:S04]  /*0580*/  LDG.E R17, desc[UR8][R2.64+0x14] ;  /* 0x0000140802117981 */ /* 0x000f28000c1e1900 */
[----:B------:R-:W4:Y:S04]  /*0590*/  LDG.E R18, desc[UR8][R2.64+0x18] ;  /* 0x0000180802127981 */ /* 0x000f28000c1e1900 */
[----:B------:R-:W4:Y:S01]  /*05a0*/  LDG.E R19, desc[UR8][R2.64+0x1c] ;  /* 0x00001c0802137981 */ /* 0x000f22000c1e1900 */
[----:B------:R-:W-:Y:S01]  /*05b0*/  VIADD R12, R12, 0x8 ;  /* 0x000000080c0c7836 */ /* 0x000fe20000000000 */
[----:B--2--5:R-:W-:-:S04]  /*05c0*/  FMNMX3 R11, R10, R11, R13, !PT ;  /* 0x0000000b0a0b7276 */ /* 0x024fc8000780000d */
[----:B---3--:R-:W-:-:S04]  /*05d0*/  FMNMX3 R11, R11, R14, R15, !PT ;  /* 0x0000000e0b0b7276 */ /* 0x008fc8000780000f */
[----:B----4-:R-:W-:-:S04]  /*05e0*/  FMNMX3 R11, R11, R16, R17, !PT ;  /* 0x000000100b0b7276 */ /* 0x010fc80007800011 */
[----:B------:R-:W-:-:S07]  /*05f0*/  FMNMX3 R10, R11, R18, R19, !PT ;  /* 0x000000120b0a7276 */ /* 0x000fce0007800013 */
.L_x_33:
        /* <DEDUP_REMOVED lines=9> */
[----:B------:R-:W3:Y:S01]  /*0690*/  LDG.E R14, desc[UR8][R2.64+0xc] ;  /* 0x00000c08020e7981 */ /* 0x000ee2000c1e1900 */
[----:B------:R-:W-:Y:S01]  /*06a0*/  VIADD R12, R12, 0x4 ;  /* 0x000000040c0c7836 */ /* 0x000fe20000000000 */
[----:B--2--5:R-:W-:-:S04]  /*06b0*/  FMNMX3 R10, R10, R11, R13, !PT ;  /* 0x0000000b0a0a7276 */ /* 0x024fc8000780000d */
[----:B---3--:R-:W-:-:S07]  /*06c0*/  FMNMX3 R10, R10, R15, R14, !PT ;  /* 0x0000000f0a0a7276 */ /* 0x008fce000780000e */
.L_x_34:
[----:B------:R-:W-:Y:S05]  /*06d0*/  @!P2 BRA `(.L_x_32) ;  /* 0x000000000030a947 */ /* 0x000fea0003800000 */
[----:B------:R-:W1:Y:S01]  /*06e0*/  LDC.64 R2, c[0x0][0x380] ;  /* 0x0000e000ff027b82 */ /* 0x000e620000000a00 */
[----:B------:R-:W-:-:S04]  /*06f0*/  IMAD.IADD R9, R9, 0x1, R12 ;  /* 0x0000000109097824 */ /* 0x000fc800078e020c */
[----:B-1----:R-:W-:-:S05]  /*0700*/  IMAD.WIDE R2, R9, 0x4, R2 ;  /* 0x0000000409027825 */ /* 0x002fca00078e0202 */
[----:B------:R-:W2:Y:S01]  /*0710*/  LDG.E R9, desc[UR8][R2.64] ;  /* 0x0000000802097981 */ /* 0x000ea2000c1e1900 */
[----:B------:R-:W-:Y:S02]  /*0720*/  ISETP.NE.AND P2, PT, R7, 0x1, PT ;  /* 0x000000010700780c */ /* 0x000fe40003f45270 */
[----:B--2--5:R-:W-:-:S11]  /*0730*/  FMNMX R10, R10, R9, !PT ;  /* 0x000000090a0a7209 */ /* 0x024fd60007800000 */
[----:B------:R-:W-:Y:S05]  /*0740*/  @!P2 BRA `(.L_x_32) ;  /* 0x000000000014a947 */ /* 0x000fea0003800000 */
[----:B------:R-:W-:Y:S01]  /*0750*/  ISETP.NE.AND P2, PT, R7, 0x2, PT ;  /* 0x000000020700780c */ /* 0x000fe20003f45270 */
[----:B------:R-:W2:-:S12]  /*0760*/  LDG.E R9, desc[UR8][R2.64+0x4] ;  /* 0x0000040802097981 */ /* 0x000e98000c1e1900 */
[----:B0-----:R-:W3:Y:S01]  /*0770*/  @P2 LDG.E R11, desc[UR8][R2.64+0x8] ;  /* 0x00000808020b2981 */ /* 0x001ee2000c1e1900 */
[----:B--2---:R-:W-:-:S04]  /*0780*/  FMNMX R10, R10, R9, !PT ;  /* 0x000000090a0a7209 */ /* 0x004fc80007800000 */
[----:B---3--:R-:W-:-:S07]  /*0790*/  @P2 FMNMX R10, R10, R11, !PT ;  /* 0x0000000b0a0a2209 */ /* 0x008fce0007800000 */
.L_x_32:
[----:B------:R-:W-:Y:S05]  /*07a0*/  BRA.U UP1, `(.L_x_35) ;  /* 0xfffffff9019c7547 */ /* 0x000fea000b83ffff */
.L_x_29:
[----:B------:R-:W1:Y:S01]  /*07b0*/  LDC.64 R2, c[0x0][0x388] ;  /* 0x0000e200ff027b82 */ /* 0x000e620000000a00 */
[----:B------:R-:W-:-:S04]  /*07c0*/  IMAD R0, R4, R0, R4 ;  /* 0x0000000004007224 */ /* 0x000fc800078e0204 */
[----:B------:R-:W-:-:S04]  /*07d0*/  IMAD.IADD R5, R5, 0x1, R0 ;  /* 0x0000000105057824 */ /* 0x000fc800078e0200 */
[----:B-1----:R-:W-:-:S05]  /*07e0*/  IMAD.WIDE R2, R5, 0x4, R2 ;  /* 0x0000000405027825 */ /* 0x002fca00078e0202 */
[----:B-----5:R-:W-:Y:S01]  /*07f0*/  STG.E desc[UR8][R2.64], R10 ;  /* 0x0000000a02007986 */ /* 0x020fe2000c101908 */
[----:B------:R-:W-:Y:S05]  /*0800*/  EXIT ;  /* 0x000000000000794d */ /* 0x000fea0003800000 */
.L_x_36:
        /* <DEDUP_REMOVED lines=15> */
.L_x_51:


//--------------------- .text._Z17activate_parallelPfS_iii --------------------------
	.section	.text._Z17activate_parallelPfS_iii,"ax",@progbits
	.align	128
        .global         _Z17activate_parallelPfS_iii
        .type           _Z17activate_parallelPfS_iii,@function
        .size           _Z17activate_parallelPfS_iii,(.L_x_52 - _Z17activate_parallelPfS_iii)
        .other          _Z17activate_parallelPfS_iii,@"STO_CUDA_ENTRY STV_DEFAULT"
_Z17activate_parallelPfS_iii:
.text._Z17activate_parallelPfS_iii:
[----:B------:R-:W-:Y:S01]  /*0000*/  LDC R1, c[0x0][0x37c] ;  /* 0x0000df00ff017b82 */ /* 0x000fe20000000800 */
[----:B------:R-:W0:Y:S07]  /*0010*/  S2R R0, SR_TID.Y ;  /* 0x0000000000007919 */ /* 0x000e2e0000002200 */
[----:B------:R-:W1:Y:S01]  /*0020*/  LDC R2, c[0x0][0x360] ;  /* 0x0000d800ff027b82 */ /* 0x000e620000000800 */
[----:B------:R-:W2:Y:S01]  /*0030*/  LDCU.64 UR6, c[0x0][0x390] ;  /* 0x00007200ff0677ac */ /* 0x000ea20008000a00 */
[----:B------:R-:W1:Y:S06]  /*0040*/  S2R R5, SR_TID.X ;  /* 0x0000000000057919 */ /* 0x000e6c0000002100 */
[----:B------:R-:W0:Y:S08]  /*0050*/  S2UR UR5, SR_CTAID.Y ;  /* 0x00000000000579c3 */ /* 0x000e300000002600 */
[----:B------:R-:W0:Y:S08]  /*0060*/  LDC R3, c[0x0][0x364] ;  /* 0x0000d900ff037b82 */ /* 0x000e300000000800 */
[----:B------:R-:W1:Y:S01]  /*0070*/  S2UR UR4, SR_CTAID.X ;  /* 0x00000000000479c3 */ /* 0x000e620000002500 */
[----:B0-----:R-:W-:-:S05]  /*0080*/  IMAD R3, R3, UR5, R0 ;  /* 0x0000000503037c24 */ /* 0x001fca000f8e0200 */
[----:B--2---:R-:W-:Y:S01]  /*0090*/  ISETP.GE.AND P0, PT, R3, UR7, PT ;  /* 0x0000000703007c0c */ /* 0x004fe2000bf06270 */
[----:B-1----:R-:W-:-:S05]  /*00a0*/  IMAD R2, R2, UR4, R5 ;  /* 0x0000000402027c24 */ /* 0x002fca000f8e0205 */
[----:B------:R-:W-:-:S13]  /*00b0*/  ISETP.GE.OR P0, PT, R2, UR6, P0 ;  /* 0x0000000602007c0c */ /* 0x000fda0008706670 */
[----:B------:R-:W-:Y:S05]  /*00c0*/  @P0 EXIT ;  /* 0x000000000000094d */ /* 0x000fea0003800000 */
[----:B------:R-:W0:Y:S01]  /*00d0*/  LDCU UR7, c[0x0][0x398] ;  /* 0x00007300ff0777ac */ /* 0x000e220008000800 */
[----:B------:R-:W-:Y:S01]  /*00e0*/  IMAD R2, R2, UR6, R3 ;  /* 0x0000000602027c24 */ /* 0x000fe2000f8e0203 */
[----:B------:R-:W1:Y:S01]  /*00f0*/  LDCU.64 UR4, c[0x0][0x358] ;  /* 0x00006b00ff0477ac */ /* 0x000e620008000a00 */
[----:B0-----:R-:W-:-:S09]  /*0100*/  UISETP.NE.AND UP0, UPT, UR7, 0x1, UPT ;  /* 0x000000010700788c */ /* 0x001fd2000bf05270 */
[----:B-1----:R-:W-:Y:S05]  /*0110*/  BRA.U !UP0, `(.L_x_37) ;  /* 0x0000000108507547 */ /* 0x002fea000b800000 */
[----:B------:R-:W-:-:S13]  /*0120*/  ISETP.NE.AND P0, PT, RZ, UR7, PT ;  /* 0x00000007ff007c0c */ /* 0x000fda000bf05270 */
[----:B------:R-:W-:Y:S05]  /*0130*/  @P0 EXIT ;  /* 0x000000000000094d */ /* 0x000fea0003800000 */
[----:B------:R-:W0:Y:S08]  /*0140*/  LDC.64 R4, c[0x0][0x380] ;  /* 0x0000e000ff047b82 */ /* 0x000e300000000a00 */
[----:B------:R-:W1:Y:S01]  /*0150*/  LDC.64 R8, c[0x0][0x388] ;  /* 0x0000e200ff087b82 */ /* 0x000e620000000a00 */
[----:B0-----:R-:W-:-:S06]  /*0160*/  IMAD.WIDE R4, R2, 0x4, R4 ;  /* 0x0000000402047825 */ /* 0x001fcc00078e0204 */
[----:B------:R-:W2:Y:S01]  /*0170*/  LDG.E R4, desc[UR4][R4.64] ;  /* 0x0000000404047981 */ /* 0x000ea2000c1e1900 */
[----:B------:R-:W-:Y:S01]  /*0180*/  MOV R0, RZ ;  /* 0x000000ff00007202 */ /* 0x000fe20000000f00 */
[----:B--2---:R-:W0:Y:S02]  /*0190*/  F2F.F64.F32 R6, R4 ;  /* 0x0000000400067310 */ /* 0x004e240000201800 */
[----:B0-----:R-:W-:Y:S01]  /*01a0*/  DSETP.MAX.AND P0, P1, RZ, R6, PT ;  /* 0x00000006ff00722a */ /* 0x001fe2000390f000 */
[----:B------:R-:W-:Y:S02]  /*01b0*/  MOV R11, R7 ;  /* 0x00000007000b7202 */ /* 0x000fe40000000f00 */
[----:B------:R-:W-:Y:S01]  /*01c0*/  MOV R3, R6 ;  /* 0x0000000600037202 */ /* 0x000fe20000000f00 */
[----:B------:R-:W-:Y:S02]  /*01d0*/  HFMA2 R6, -RZ, RZ, 0, 0 ;  /* 0x00000000ff067431 */ /* 0x000fe400000001ff */
[----:B------:R-:W-:-:S08]  /*01e0*/  FSEL R13, R0, R11, P0 ;  /* 0x0000000b000d7208 */ /* 0x000fd00000000000 */
[----:B------:R-:W-:Y:S02]  /*01f0*/  @P1 LOP3.LUT R13, R11, 0x80000, RZ, 0xfc, !PT ;  /* 0x000800000b0d1812 */ /* 0x000fe400078efcff */
[----:B------:R-:W-:Y:S01]  /*0200*/  SEL R6, R6, R3, P0 ;  /* 0x0000000306067207 */ /* 0x000fe20000000000 */
[----:B-1----:R-:W-:Y:S01]  /*0210*/  IMAD.WIDE R2, R2, 0x4, R8 ;  /* 0x0000000402027825 */ /* 0x002fe200078e0208 */
[----:B------:R-:W-:-:S06]  /*0220*/  MOV R7, R13 ;  /* 0x0000000d00077202 */ /* 0x000fcc0000000f00 */
[----:B------:R-:W0:Y:S02]  /*0230*/  F2F.F32.F64 R7, R6 ;  /* 0x0000000600077310 */ /* 0x000e240000301000 */
[----:B0-----:R-:W-:Y:S01]  /*0240*/  STG.E desc[UR4][R2.64], R7 ;  /* 0x0000000702007986 */ /* 0x001fe2000c101904 */
[----:B------:R-:W-:Y:S05]  /*0250*/  EXIT ;  /* 0x000000000000794d */ /* 0x000fea0003800000 */
.L_x_37:
[----:B------:R-:W0:Y:S08]  /*0260*/  LDC.64 R4, c[0x0][0x380] ;  /* 0x0000e000ff047b82 */ /* 0x000e300000000a00 */
[----:B------:R-:W1:Y:S01]  /*0270*/  LDC.64 R6, c[0x0][0x388] ;  /* 0x0000e200ff067b82 */ /* 0x000e620000000a00 */
[----:B0-----:R-:W-:-:S06]  /*0280*/  IMAD.WIDE R4, R2, 0x4, R4 ;  /* 0x0000000402047825 */ /* 0x001fcc00078e0204 */
[----:B------:R-:W2:Y:S01]  /*0290*/  LDG.E R4, desc[UR4][R4.64] ;  /* 0x0000000404047981 */ /* 0x000ea2000c1e1900 */
[----:B------:R-:W-:Y:S01]  /*02a0*/  MOV R10, 0x3c80f082 ;  /* 0x3c80f082000a7802 */ /* 0x000fe20000000f00 */
[----:B------:R-:W-:Y:S02]  /*02b0*/  HFMA2 R8, -RZ, RZ, 1.875, 0 ;  /* 0x3f800000ff087431 */ /* 0x000fe400000001ff */
[----:B-1----:R-:W-:-:S04]  /*02c0*/  IMAD.WIDE R6, R2, 0x4, R6 ;  /* 0x0000000402067825 */ /* 0x002fc800078e0206 */
[C---:B--2---:R-:W-:Y:S01]  /*02d0*/  FMUL R0, |R4|.reuse, 2.8853900432586669922 ;  /* 0x4038aa3b04007820 */ /* 0x044fe20000400200 */
[C---:B------:R-:W-:Y:S01]  /*02e0*/  FMUL R9, R4.reuse, R4 ;  /* 0x0000000404097220 */ /* 0x040fe20000400000 */
[C---:B------:R-:W-:Y:S02]  /*02f0*/  FSETP.GE.AND P1, PT, |R4|.reuse, 0.60000002384185791016, PT ;  /* 0x3f19999a0400780b */ /* 0x040fe40003f26200 */
[----:B------:R-:W-:Y:S01]  /*0300*/  FSETP.GE.AND P0, PT, |R4|, 9.010913848876953125, PT ;  /* 0x41102cb40400780b */ /* 0x000fe20003f06200 */
[C---:B------:R-:W-:Y:S01]  /*0310*/  FFMA R10, R9.reuse, R10, -0.052303962409496307373 ;  /* 0xbd563cae090a7423 */ /* 0x040fe2000000000a */
[----:B------:R-:W0:Y:S02]  /*0320*/  MUFU.EX2 R0, R0 ;  /* 0x0000000000007308 */ /* 0x000e240000000800 */
[----:B0-----:R-:W-:Y:S01]  /*0330*/  FADD R3, R0, 1 ;  /* 0x3f80000000037421 */ /* 0x001fe20000000000 */
[----:B------:R-:W-:-:S04]  /*0340*/  FFMA R0, R9, R10, 0.1331529766321182251 ;  /* 0x3e08594109007423 */ /* 0x000fc8000000000a */
[C---:B------:R-:W-:Y:S01]  /*0350*/  FFMA R0, R9.reuse, R0, -0.33332768082618713379 ;  /* 0xbeaaa9ed09007423 */ /* 0x040fe20000000000 */
[----:B------:R-:W0:Y:S03]  /*0360*/  MUFU.RCP R3, R3 ;  /* 0x0000000300037308 */ /* 0x000e260000001000 */
[----:B------:R-:W-:Y:S01]  /*0370*/  FFMA R9, R9, R0, RZ ;  /* 0x0000000009097223 */ /* 0x000fe200000000ff */
[----:B0-----:R-:W-:-:S05]  /*0380*/  FFMA R8, R3, -2, R8 ;  /* 0xc000000003087823 */ /* 0x001fca0000000008 */
[----:B------:R-:W-:-:S04]  /*0390*/  FSEL R5, R8, 1, !P0 ;  /* 0x3f80000008057808 */ /* 0x000fc80004000000 */
[--C-:B------:R-:W-:Y:S01]  /*03a0*/  LOP3.LUT R5, R5, 0x80000000, R4.reuse, 0xb8, !PT ;  /* 0x8000000005057812 */ /* 0x100fe200078eb804 */
[----:B------:R-:W-:-:S05]  /*03b0*/  @!P1 FFMA R5, R4, R9, R4 ;  /* 0x0000000904059223 */ /* 0x000fca0000000004 */
[----:B------:R-:W-:Y:S01]  /*03c0*/  STG.E desc[UR4][R6.64], R5 ;  /* 0x0000000506007986 */ /* 0x000fe2000c101904 */
[----:B------:R-:W-:Y:S05]  /*03d0*/  EXIT ;  /* 0x000000000000794d */ /* 0x000fea0003800000 */
.L_x_38:
        /* <DEDUP_REMOVED lines=10> */
.L_x_52:


//--------------------- .text._Z17convolve_parallelPfS_S_ii --------------------------
	.section	.text._Z17convolve_parallelPfS_S_ii,"ax",@progbits
	.align	128
        .global         _Z17convolve_parallelPfS_S_ii
        .type           _Z17convolve_parallelPfS_S_ii,@function
        .size           _Z17convolve_parallelPfS_S_ii,(.L_x_53 - _Z17convolve_parallelPfS_S_ii)
        .other          _Z17convolve_parallelPfS_S_ii,@"STO_CUDA_ENTRY STV_DEFAULT"
_Z17convolve_parallelPfS_S_ii:
.text._Z17convolve_parallelPfS_S_ii:
[----:B------:R-:W-:Y:S01]  /*0000*/  LDC R1, c[0x0][0x37c] ;  /* 0x0000df00ff017b82 */ /* 0x000fe20000000800 */
[----:B------:R-:W0:Y:S07]  /*0010*/  S2R R3, SR_TID.X ;  /* 0x0000000000037919 */ /* 0x000e2e0000002100 */
[----:B------:R-:W0:Y:S01]  /*0020*/  LDC R0, c[0x0][0x360] ;  /* 0x0000d800ff007b82 */ /* 0x000e220000000800 */
[----:B------:R-:W1:Y:S07]  /*0030*/  S2R R2, SR_TID.Y ;  /* 0x0000000000027919 */ /* 0x000e6e0000002200 */
[----:B------:R-:W0:Y:S08]  /*0040*/  S2UR UR4, SR_CTAID.X ;  /* 0x00000000000479c3 */ /* 0x000e300000002500 */
[----:B------:R-:W1:Y:S08]  /*0050*/  S2UR UR5, SR_CTAID.Y ;  /* 0x00000000000579c3 */ /* 0x000e700000002600 */
[----:B------:R-:W1:Y:S08]  /*0060*/  LDC R7, c[0x0][0x364] ;  /* 0x0000d900ff077b82 */ /* 0x000e700000000800 */
[----:B------:R-:W2:Y:S01]  /*0070*/  LDC.64 R4, c[0x0][0x398] ;  /* 0x0000e600ff047b82 */ /* 0x000ea20000000a00 */
[----:B0-----:R-:W-:-:S02]  /*0080*/  IMAD R0, R0, UR4, R3 ;  /* 0x0000000400007c24 */ /* 0x001fc4000f8e0203 */
[----:B-1----:R-:W-:-:S05]  /*0090*/  IMAD R7, R7, UR5, R2 ;  /* 0x0000000507077c24 */ /* 0x002fca000f8e0202 */
[----:B------:R-:W-:Y:S02]  /*00a0*/  VIMNMX R2, PT, PT, R0, R7, !PT ;  /* 0x0000000700027248 */ /* 0x000fe40007fe0100 */
[----:B--2---:R-:W-:-:S04]  /*00b0*/  IADD3 R9, PT, PT, R4, -R5, RZ ;  /* 0x8000000504097210 */ /* 0x004fc80007ffe0ff */
[----:B------:R-:W-:-:S13]  /*00c0*/  ISETP.GT.AND P0, PT, R2, R9, PT ;  /* 0x000000090200720c */ /* 0x000fda0003f04270 */
[----:B------:R-:W-:Y:S05]  /*00d0*/  @P0 EXIT ;  /* 0x000000000000094d */ /* 0x000fea0003800000 */
[----:B------:R-:W-:Y:S01]  /*00e0*/  ISETP.GE.AND P0, PT, R5, 0x1, PT ;  /* 0x000000010500780c */ /* 0x000fe20003f06270 */
[----:B------:R-:W0:Y:S01]  /*00f0*/  LDCU.64 UR10, c[0x0][0x358] ;  /* 0x00006b00ff0a77ac */ /* 0x000e220008000a00 */
[----:B------:R-:W-:-:S11]  /*0100*/  HFMA2 R14, -RZ, RZ, 0, 0 ;  /* 0x00000000ff0e7431 */ /* 0x000fd600000001ff */
[----:B------:R-:W-:Y:S05]  /*0110*/  @!P0 BRA `(.L_x_39) ;  /* 0x0000000800dc8947 */ /* 0x000fea0003800000 */
[----:B------:R-:W1:Y:S01]  /*0120*/  LDCU.64 UR6, c[0x0][0x380] ;  /* 0x00007000ff0677ac */ /* 0x000e620008000a00 */
[C---:B------:R-:W-:Y:S02]  /*0130*/  LOP3.LUT R6, R5.reuse, 0x7ffffff0, RZ, 0xc0, !PT ;  /* 0x7ffffff005067812 */ /* 0x040fe400078ec0ff */
[C---:B------:R-:W-:Y:S01]  /*0140*/  LOP3.LUT R17, R5.reuse, 0xf, RZ, 0xc0, !PT ;  /* 0x0000000f05117812 */ /* 0x040fe200078ec0ff */
[----:B------:R-:W-:Y:S01]  /*0150*/  UMOV UR4, URZ ;  /* 0x000000ff00047c82 */ /* 0x000fe20008000000 */
[C---:B------:R-:W-:Y:S01]  /*0160*/  LOP3.LUT R18, R5.reuse, 0x7, RZ, 0xc0, !PT ;  /* 0x0000000705127812 */ /* 0x040fe200078ec0ff */
[----:B------:R-:W-:Y:S01]  /*0170*/  IMAD.MOV R10, RZ, RZ, -R6 ;  /* 0x000000ffff0a7224 */ /* 0x000fe200078e0a06 */
[----:B------:R-:W-:Y:S02]  /*0180*/  LOP3.LUT R8, R5, 0x3, RZ, 0xc0, !PT ;  /* 0x0000000305087812 */ /* 0x000fe400078ec0ff */
[----:B------:R-:W-:Y:S01]  /*0190*/  MOV R14, RZ ;  /* 0x000000ff000e7202 */ /* 0x000fe20000000f00 */
[----:B-1----:R-:W-:-:S04]  /*01a0*/  UIADD3 UR5, UP0, UPT, UR6, 0x20, URZ ;  /* 0x0000002006057890 */ /* 0x002fc8000ff1e0ff */
[----:B------:R-:W-:-:S12]  /*01b0*/  UIADD3.X UR8, UPT, UPT, URZ, UR7, URZ, UP0, !UPT ;  /* 0x00000007ff087290 */ /* 0x000fd800087fe4ff */
.L_x_45:
[----:B------:R-:W1:Y:S01]  /*01c0*/  LDCU.64 UR6, c[0x0][0x398] ;  /* 0x00007300ff0677ac */ /* 0x000e620008000a00 */
[----:B------:R-:W-:Y:S02]  /*01d0*/  IADD3 R2, PT, PT, R0, UR4, RZ ;  /* 0x0000000400027c10 */ /* 0x000fe4000fffe0ff */
[----:B------:R-:W-:Y:S01]  /*01e0*/  MOV R16, RZ ;  /* 0x000000ff00107202 */ /* 0x000fe20000000f00 */
[----:B-1----:R-:W-:Y:S02]  /*01f0*/  UISETP.GE.U32.AND UP1, UPT, UR7, 0x10, UPT ;  /* 0x000000100700788c */ /* 0x002fe4000bf26070 */
[----:B------:R-:W-:Y:S01]  /*0200*/  IMAD R11, R2, UR6, R7 ;  /* 0x00000006020b7c24 */ /* 0x000fe2000f8e0207 */
[----:B------:R-:W-:Y:S02]  /*0210*/  UIMAD UR12, UR4, UR7, URZ ;  /* 0x00000007040c72a4 */ /* 0x000fe4000f8e02ff */
[----:B------:R-:W-:-:S04]  /*0220*/  UIADD3 UR4, UPT, UPT, UR4, 0x1, URZ ;  /* 0x0000000104047890 */ /* 0x000fc8000fffe0ff */
[----:B------:R-:W-:Y:S01]  /*0230*/  UISETP.NE.AND UP0, UPT, UR4, UR7, UPT ;  /* 0x000000070400728c */ /* 0x000fe2000bf05270 */
[----:B------:R-:W-:Y:S10]  /*0240*/  BRA.U !UP1, `(.L_x_40) ;  /* 0x0000000509107547 */ /* 0x000ff4000b800000 */
[----:B------:R-:W1:Y:S01]  /*0250*/  LDCU.64 UR6, c[0x0][0x388] ;  /* 0x00007100ff0677ac */ /* 0x000e620008000a00 */
[----:B------:R-:W-:Y:S01]  /*0260*/  MOV R12, R11 ;  /* 0x0000000b000c7202 */ /* 0x000fe20000000f00 */
[----:B------:R-:W-:Y:S01]  /*0270*/  IMAD.MOV.U32 R13, RZ, RZ, R10 ;  /* 0x000000ffff0d7224 */ /* 0x000fe200078e000a */
[----:B-1----:R-:W-:-:S04]  /*0280*/  UIMAD.WIDE.U32 UR6, UR12, 0x4, UR6 ;  /* 0x000000040c0678a5 */ /* 0x002fc8000f8e0006 */
[----:B------:R-:W-:-:S04]  /*0290*/  UIADD3 UR9, UP1, UPT, UR6, 0x20, URZ ;  /* 0x0000002006097890 */ /* 0x000fc8000ff3e0ff */
[----:B------:R-:W-:Y:S02]  /*02a0*/  UIADD3.X UR6, UPT, UPT, URZ, UR7, URZ, UP1, !UPT ;  /* 0x00000007ff067290 */ /* 0x000fe40008ffe4ff */
[----:B------:R-:W-:-:S04]  /*02b0*/  MOV R15, UR9 ;  /* 0x00000009000f7c02 */ /* 0x000fc80008000f00 */
[----:B------:R-:W-:-:S07]  /*02c0*/  MOV R16, UR6 ;  /* 0x0000000600107c02 */ /* 0x000fce0008000f00 */
.L_x_41:
[----:B------:R-:W-:Y:S01]  /*02d0*/  MOV R4, UR5 ;  /* 0x0000000500047c02 */ /* 0x000fe20008000f00 */
[----:B------:R-:W-:Y:S01]  /*02e0*/  IMAD.U32 R5, RZ, RZ, UR8 ;  /* 0x00000008ff057e24 */ /* 0x000fe2000f8e00ff */
[----:B------:R-:W-:Y:S02]  /*02f0*/  MOV R2, R15 ;  /* 0x0000000f00027202 */ /* 0x000fe40000000f00 */
[----:B------:R-:W-:Y:S01]  /*0300*/  MOV R3, R16 ;  /* 0x0000001000037202 */ /* 0x000fe20000000f00 */
[----:B------:R-:W-:-:S04]  /*0310*/  IMAD.WIDE R4, R12, 0x4, R4 ;  /* 0x000000040c047825 */ /* 0x000fc800078e0204 */
[----:B0-----:R-:W2:Y:S04]  /*0320*/  LDG.E R24, desc[UR10][R2.64+-0x20] ;  /* 0xffffe00a02187981 */ /* 0x001ea8000c1e1900 */
[----:B------:R-:W2:Y:S04]  /*0330*/  LDG.E R15, desc[UR10][R4.64+-0x20] ;  /* 0xffffe00a040f7981 */ /* 0x000ea8000c1e1900 */
[----:B------:R-:W3:Y:S04]  /*0340*/  LDG.E R25, desc[UR10][R2.64+-0x1c] ;  /* 0xffffe40a02197981 */ /* 0x000ee8000c1e1900 */
[----:B------:R-:W3:Y:S04]  /*0350*/  LDG.E R26, desc[UR10][R4.64+-0x1c] ;  /* 0xffffe40a041a7981 */ /* 0x000ee8000c1e1900 */
[----:B------:R-:W4:Y:S04]  /*0360*/  LDG.E R22, desc[UR10][R2.64+-0x18] ;  /* 0xffffe80a02167981 */ /* 0x000f28000c1e1900 */
[----:B------:R-:W4:Y:S04]  /*0370*/  LDG.E R23, desc[UR10][R4.64+-0x18] ;  /* 0xffffe80a04177981 */ /* 0x000f28000c1e1900 */
[----:B------:R-:W5:Y:S04]  /*0380*/  LDG.E R20, desc[UR10][R2.64+-0x14] ;  /* 0xffffec0a02147981 */ /* 0x000f68000c1e1900 */
[----:B------:R-:W5:Y:S04]  /*0390*/  LDG.E R21, desc[UR10][R4.64+-0x14] ;  /* 0xffffec0a04157981 */ /* 0x000f68000c1e1900 */
[----:B------:R-:W5:Y:S04]  /*03a0*/  LDG.E R16, desc[UR10][R2.64+-0x10] ;  /* 0xfffff00a02107981 */ /* 0x000f68000c1e1900 */
[----:B------:R-:W5:Y:S04]  /*03b0*/  LDG.E R19, desc[UR10][R4.64+-0x10] ;  /* 0xfffff00a04137981 */ /* 0x000f68000c1e1900 */
[----:B------:R-:W5:Y:S01]  /*03c0*/  LDG.E R27, desc[UR10][R2.64+0x1c] ;  /* 0x00001c0a021b7981 */ /* 0x000f62000c1e1900 */
[----:B--2---:R-:W-:-:S03]  /*03d0*/  FFMA R15, R15, R24, R14 ;  /* 0x000000180f0f7223 */ /* 0x004fc6000000000e */
[----:B------:R-:W2:Y:S04]  /*03e0*/  LDG.E R14, desc[UR10][R2.64+-0xc] ;  /* 0xfffff40a020e7981 */ /* 0x000ea8000c1e1900 */
[----:B------:R-:W2:Y:S01]  /*03f0*/  LDG.E R24, desc[UR10][R2.64] ;  /* 0x0000000a02187981 */ /* 0x000ea2000c1e1900 */
[----:B---3--:R-:W-:-:S03]  /*0400*/  FFMA R26, R26, R25, R15 ;  /* 0x000000191a1a7223 */ /* 0x008fc6000000000f */
[----:B------:R-:W2:Y:S04]  /*0410*/  LDG.E R15, desc[UR10][R4.64+-0xc] ;  /* 0xfffff40a040f7981 */ /* 0x000ea8000c1e1900 */
[----:B------:R-:W3:Y:S01]  /*0420*/  LDG.E R25, desc[UR10][R4.64] ;  /* 0x0000000a04197981 */ /* 0x000ee2000c1e1900 */
[----:B----4-:R-:W-:-:S03]  /*0430*/  FFMA R26, R23, R22, R26 ;  /* 0x00000016171a7223 */ /* 0x010fc6000000001a */
[----:B------:R-:W4:Y:S04]  /*0440*/  LDG.E R22, desc[UR10][R2.64+-0x8] ;  /* 0xfffff80a02167981 */ /* 0x000f28000c1e1900 */
[----:B------:R-:W4:Y:S01]  /*0450*/  LDG.E R23, desc[UR10][R4.64+-0x8] ;  /* 0xfffff80a04177981 */ /* 0x000f22000c1e1900 */
[----:B-----5:R-:W-:-:S03]  /*0460*/  FFMA R26, R21, R20, R26 ;  /* 0x00000014151a7223 */ /* 0x020fc6000000001a */
[----:B------:R-:W5:Y:S04]  /*0470*/  LDG.E R20, desc[UR10][R2.64+-0x4] ;  /* 0xfffffc0a02147981 */ /* 0x000f68000c1e1900 */
[----:B------:R-:W5:Y:S01]  /*0480*/  LDG.E R21, desc[UR10][R4.64+-0x4] ;  /* 0xfffffc0a04157981 */ /* 0x000f62000c1e1900 */
[----:B------:R-:W-:-:S03]  /*0490*/  FFMA R26, R19, R16, R26 ;  /* 0x00000010131a7223 */ /* 0x000fc6000000001a */
[----:B------:R-:W3:Y:S04]  /*04a0*/  LDG.E R19, desc[UR10][R2.64+0x4] ;  /* 0x0000040a02137981 */ /* 0x000ee8000c1e1900 */
[----:B------:R-:W3:Y:S01]  /*04b0*/  LDG.E R16, desc[UR10][R4.64+0x4] ;  /* 0x0000040a04107981 */ /* 0x000ee2000c1e1900 */
[----:B--2---:R-:W-:-:S03]  /*04c0*/  FFMA R14, R15, R14, R26 ;  /* 0x0000000e0f0e7223 */ /* 0x004fc6000000001a */
[----:B------:R-:W2:Y:S04]  /*04d0*/  LDG.E R15, desc[UR10][R2.64+0x8] ;  /* 0x0000080a020f7981 */ /* 0x000ea8000c1e1900 */
[----:B------:R-:W2:Y:S01]  /*04e0*/  LDG.E R26, desc[UR10][R4.64+0x1c] ;  /* 0x00001c0a041a7981 */ /* 0x000ea2000c1e1900 */
[----:B----4-:R-:W-:-:S03]  /*04f0*/  FFMA R22, R23, R22, R14 ;  /* 0x0000001617167223 */ /* 0x010fc6000000000e */
[----:B------:R-:W2:Y:S04]  /*0500*/  LDG.E R14, desc[UR10][R4.64+0x8] ;  /* 0x0000080a040e7981 */ /* 0x000ea8000c1e1900 */
[----:B------:R-:W4:Y:S01]  /*0510*/  LDG.E R23, desc[UR10][R4.64+0x10] ;  /* 0x0000100a04177981 */ /* 0x000f22000c1e1900 */
[----:B-----5:R-:W-:-:S03]  /*0520*/  FFMA R22, R21, R20, R22 ;  /* 0x0000001415167223 */ /* 0x020fc60000000016 */
[----:B------:R-:W5:Y:S01]  /*0530*/  LDG.E R21, desc[UR10][R2.64+0xc] ;  /* 0x00000c0a02157981 */ /* 0x000f62000c1e1900 */
[----:B---3--:R-:W-:-:S03]  /*0540*/  FFMA R25, R25, R24, R22 ;  /* 0x0000001819197223 */ /* 0x008fc60000000016 */
[----:B------:R-:W5:Y:S04]  /*0550*/  LDG.E R20, desc[UR10][R4.64+0xc] ;  /* 0x00000c0a04147981 */ /* 0x000f68000c1e1900 */
[----:B------:R-:W4:Y:S01]  /*0560*/  LDG.E R22, desc[UR10][R2.64+0x10] ;  /* 0x0000100a02167981 */ /* 0x000f22000c1e1900 */
[----:B------:R-:W-:-:S03]  /*0570*/  FFMA R29, R16, R19, R25 ;  /* 0x00000013101d7223 */ /* 0x000fc60000000019 */
[----:B------:R-:W3:Y:S04]  /*0580*/  LDG.E R25, desc[UR10][R2.64+0x14] ;  /* 0x0000140a02197981 */ /* 0x000ee8000c1e1900 */
[----:B------:R-:W3:Y:S04]  /*0590*/  LDG.E R24, desc[UR10][R4.64+0x14] ;  /* 0x0000140a04187981 */ /* 0x000ee8000c1e1900 */
[----:B------:R-:W3:Y:S04]  /*05a0*/  LDG.E R16, desc[UR10][R2.64+0x18] ;  /* 0x0000180a02107981 */ /* 0x000ee8000c1e1900 */
[----:B------:R-:W3:Y:S01]  /*05b0*/  LDG.E R19, desc[UR10][R4.64+0x18] ;  /* 0x0000180a04137981 */ /* 0x000ee2000c1e1900 */
[----:B------:R-:W-:-:S04]  /*05c0*/  IADD3 R13, PT, PT, R13, 0x10, RZ ;  /* 0x000000100d0d7810 */ /* 0x000fc80007ffe0ff */
[----:B------:R-:W-:Y:S02]  /*05d0*/  ISETP.NE.AND P0, PT, R13, RZ, PT ;  /* 0x000000ff0d00720c */ /* 0x000fe40003f05270 */
[----:B------:R-:W-:Y:S01]  /*05e0*/  IADD3 R12, PT, PT, R12, 0x10, RZ ;  /* 0x000000100c0c7810 */ /* 0x000fe20007ffe0ff */
[----:B--2---:R-:W-:-:S04]  /*05f0*/  FFMA R15, R14, R15, R29 ;  /* 0x0000000f0e0f7223 */ /* 0x004fc8000000001d */
[----:B-----5:R-:W-:-:S04]  /*0600*/  FFMA R20, R20, R21, R15 ;  /* 0x0000001514147223 */ /* 0x020fc8000000000f */
[----:B----4-:R-:W-:Y:S01]  /*0610*/  FFMA R23, R23, R22, R20 ;  /* 0x0000001617177223 */ /* 0x010fe20000000014 */
[----:B------:R-:W-:-:S03]  /*0620*/  IADD3 R15, P1, PT, R2, 0x40, RZ ;  /* 0x00000040020f7810 */ /* 0x000fc60007f3e0ff */
[----:B---3--:R-:W-:-:S04]  /*0630*/  FFMA R24, R24, R25, R23 ;  /* 0x0000001918187223 */ /* 0x008fc80000000017 */
[----:B------:R-:W-:Y:S01]  /*0640*/  FFMA R19, R19, R16, R24 ;  /* 0x0000001013137223 */ /* 0x000fe20000000018 */
[----:B------:R-:W-:-:S03]  /*0650*/  IMAD.X R16, RZ, RZ, R3, P1 ;  /* 0x000000ffff107224 */ /* 0x000fc600008e0603 */
[----:B------:R-:W-:Y:S01]  /*0660*/  FFMA R14, R26, R27, R19 ;  /* 0x0000001b1a0e7223 */ /* 0x000fe20000000013 */
[----:B------:R-:W-:Y:S06]  /*0670*/  @P0 BRA `(.L_x_41) ;  /* 0xfffffffc00140947 */ /* 0x000fec000383ffff */
[----:B------:R-:W-:-:S07]  /*0680*/  MOV R16, R6 ;  /* 0x0000000600107202 */ /* 0x000fce0000000f00 */
.L_x_40:
[----:B------:R-:W-:-:S13]  /*0690*/  ISETP.NE.AND P0, PT, R17, RZ, PT ;  /* 0x000000ff1100720c */ /* 0x000fda0003f05270 */
[----:B------:R-:W-:Y:S05]  /*06a0*/  @!P0 BRA `(.L_x_42) ;  /* 0x0000000400748947 */ /* 0x000fea0003800000 */
[----:B------:R-:W-:Y:S02]  /*06b0*/  IADD3 R2, PT, PT, R17, -0x1, RZ ;  /* 0xffffffff11027810 */ /* 0x000fe40007ffe0ff */
[----:B------:R-:W-:Y:S02]  /*06c0*/  ISETP.NE.AND P0, PT, R18, RZ, PT ;  /* 0x000000ff1200720c */ /* 0x000fe40003f05270 */
[----:B------:R-:W-:-:S13]  /*06d0*/  ISETP.GE.U32.AND P1, PT, R2, 0x7, PT ;  /* 0x000000070200780c */ /* 0x000fda0003f26070 */
[----:B------:R-:W-:Y:S05]  /*06e0*/  @!P1 BRA `(.L_x_43) ;  /* 0x0000000000909947 */ /* 0x000fea0003800000 */
[----:B------:R-:W1:Y:S01]  /*06f0*/  LDC.64 R12, c[0x0][0x388] ;  /* 0x0000e200ff0c7b82 */ /* 0x000e620000000a00 */
[----:B------:R-:W-:Y:S01]  /*0700*/  IADD3 R5, PT, PT, R11, R16, RZ ;  /* 0x000000100b057210 */ /* 0x000fe20007ffe0ff */
[----:B------:R-:W-:-:S06]  /*0710*/  VIADD R15, R16, UR12 ;  /* 0x0000000c100f7c36 */ /* 0x000fcc0008000000 */
[----:B------:R-:W2:Y:S01]  /*0720*/  LDC.64 R2, c[0x0][0x380] ;  /* 0x0000e000ff027b82 */ /* 0x000ea20000000a00 */
[----:B-1----:R-:W-:-:S05]  /*0730*/  IMAD.WIDE.U32 R12, R15, 0x4, R12 ;  /* 0x000000040f0c7825 */ /* 0x002fca00078e000c */
[----:B0-----:R-:W3:Y:S01]  /*0740*/  LDG.E R23, desc[UR10][R12.64] ;  /* 0x0000000a0c177981 */ /* 0x001ee2000c1e1900 */
[----:B--2---:R-:W-:Y:S02]  /*0750*/  IMAD.WIDE R2, R5, 0x4, R2 ;  /* 0x0000000405027825 */ /* 0x004fe400078e0202 */
[----:B------:R-:W0:Y:S03]  /*0760*/  LDC.64 R4, c[0x0][0x388] ;  /* 0x0000e200ff047b82 */ /* 0x000e260000000a00 */
[----:B------:R-:W3:Y:S01]  /*0770*/  LDG.E R21, desc[UR10][R2.64] ;  /* 0x0000000a02157981 */ /* 0x000ee2000c1e1900 */
[----:B------:R-:W-:-:S03]  /*0780*/  IADD3 R15, P1, PT, R16, UR12, RZ ;  /* 0x0000000c100f7c10 */ /* 0x000fc6000ff3e0ff */
[----:B------:R-:W2:Y:S01]  /*0790*/  LDG.E R19, desc[UR10][R2.64+0x8] ;  /* 0x0000080a02137981 */ /* 0x000ea2000c1e1900 */
[----:B------:R-:W-:-:S03]  /*07a0*/  IADD3.X R20, PT, PT, RZ, RZ, RZ, P1, !PT ;  /* 0x000000ffff147210 */ /* 0x000fc60000ffe4ff */
[----:B------:R-:W4:Y:S04]  /*07b0*/  LDG.E R12, desc[UR10][R2.64+0xc] ;  /* 0x00000c0a020c7981 */ /* 0x000f28000c1e1900 */
[----:B------:R-:W5:Y:S01]  /*07c0*/  LDG.E R25, desc[UR10][R2.64+0x1c] ;  /* 0x00001c0a02197981 */ /* 0x000f62000c1e1900 */
[----:B0-----:R-:W-:-:S04]  /*07d0*/  LEA R4, P1, R15, R4, 0x2 ;  /* 0x000000040f047211 */ /* 0x001fc800078210ff */
[----:B------:R-:W-:Y:S02]  /*07e0*/  LEA.HI.X R5, R15, R5, R20, 0x2, P1 ;  /* 0x000000050f057211 */ /* 0x000fe400008f1414 */
[----:B------:R-:W2:Y:S04]  /*07f0*/  LDG.E R15, desc[UR10][R2.64+0x4] ;  /* 0x0000040a020f7981 */ /* 0x000ea8000c1e1900 */
[----:B------:R-:W2:Y:S04]  /*0800*/  LDG.E R20, desc[UR10][R4.64+0x4] ;  /* 0x0000040a04147981 */ /* 0x000ea8000c1e1900 */
[----:B------:R-:W4:Y:S04]  /*0810*/  LDG.E R22, desc[UR10][R4.64+0x8] ;  /* 0x0000080a04167981 */ /* 0x000f28000c1e1900 */
[----:B------:R-:W5:Y:S04]  /*0820*/  LDG.E R13, desc[UR10][R4.64+0xc] ;  /* 0x00000c0a040d7981 */ /* 0x000f68000c1e1900 */
[----:B------:R-:W5:Y:S04]  /*0830*/  LDG.E R24, desc[UR10][R4.64+0x10] ;  /* 0x0000100a04187981 */ /* 0x000f68000c1e1900 */
[----:B------:R-:W5:Y:S04]  /*0840*/  LDG.E R26, desc[UR10][R4.64+0x14] ;  /* 0x0000140a041a7981 */ /* 0x000f68000c1e1900 */
[----:B------:R-:W5:Y:S04]  /*0850*/  LDG.E R27, desc[UR10][R4.64+0x18] ;  /* 0x0000180a041b7981 */ /* 0x000f68000c1e1900 */
[----:B------:R-:W5:Y:S01]  /*0860*/  LDG.E R28, desc[UR10][R4.64+0x1c] ;  /* 0x00001c0a041c7981 */ /* 0x000f62000c1e1900 */
[----:B---3--:R-:W-:-:S03]  /*0870*/  FFMA R29, R21, R23, R14 ;  /* 0x00000017151d7223 */ /* 0x008fc6000000000e */
[----:B------:R-:W3:Y:S04]  /*0880*/  LDG.E R23, desc[UR10][R2.64+0x10] ;  /* 0x0000100a02177981 */ /* 0x000ee8000c1e1900 */
[----:B------:R-:W3:Y:S04]  /*0890*/  LDG.E R21, desc[UR10][R2.64+0x14] ;  /* 0x0000140a02157981 */ /* 0x000ee8000c1e1900 */
[----:B------:R-:W3:Y:S01]  /*08a0*/  LDG.E R14, desc[UR10][R2.64+0x18] ;  /* 0x0000180a020e7981 */ /* 0x000ee2000c1e1900 */
[----:B--2---:R-:W-:-:S04]  /*08b0*/  FFMA R20, R15, R20, R29 ;  /* 0x000000140f147223 */ /* 0x004fc8000000001d */
[----:B----4-:R-:W-:-:S04]  /*08c0*/  FFMA R19, R19, R22, R20 ;  /* 0x0000001613137223 */ /* 0x010fc80000000014 */
[----:B-----5:R-:W-:Y:S01]  /*08d0*/  FFMA R12, R12, R13, R19 ;  /* 0x0000000d0c0c7223 */ /* 0x020fe20000000013 */
[----:B------:R-:W-:-:S03]  /*08e0*/  IADD3 R16, PT, PT, R16, 0x8, RZ ;  /* 0x0000000810107810 */ /* 0x000fc60007ffe0ff */
[----:B---3--:R-:W-:-:S04]  /*08f0*/  FFMA R12, R23, R24, R12 ;  /* 0x00000018170c7223 */ /* 0x008fc8000000000c */
[----:B------:R-:W-:-:S04]  /*0900*/  FFMA R21, R21, R26, R12 ;  /* 0x0000001a15157223 */ /* 0x000fc8000000000c */
[----:B------:R-:W-:-:S04]  /*0910*/  FFMA R14, R14, R27, R21 ;  /* 0x0000001b0e0e7223 */ /* 0x000fc80000000015 */
[----:B------:R-:W-:-:S07]  /*0920*/  FFMA R14, R25, R28, R14 ;  /* 0x0000001c190e7223 */ /* 0x000fce000000000e */
.L_x_43:
[----:B------:R-:W-:Y:S05]  /*0930*/  @!P0 BRA `(.L_x_42) ;  /* 0x0000000000d08947 */ /* 0x000fea0003800000 */
[----:B------:R-:W-:Y:S01]  /*0940*/  VIADD R2, R18, 0xffffffff ;  /* 0xffffffff12027836 */ /* 0x000fe20000000000 */
[----:B------:R-:W-:-:S04]  /*0950*/  ISETP.NE.AND P0, PT, R8, RZ, PT ;  /* 0x000000ff0800720c */ /* 0x000fc80003f05270 */
[----:B------:R-:W-:-:S13]  /*0960*/  ISETP.GE.U32.AND P1, PT, R2, 0x3, PT ;  /* 0x000000030200780c */ /* 0x000fda0003f26070 */
[----:B------:R-:W-:Y:S05]  /*0970*/  @!P1 BRA `(.L_x_44) ;  /* 0x0000000000609947 */ /* 0x000fea0003800000 */
[----:B------:R-:W1:Y:S01]  /*0980*/  LDC.64 R4, c[0x0][0x388] ;  /* 0x0000e200ff047b82 */ /* 0x000e620000000a00 */
[C---:B------:R-:W-:Y:S02]  /*0990*/  IADD3 R19, PT, PT, R16.reuse, UR12, RZ ;  /* 0x0000000c10137c10 */ /* 0x040fe4000fffe0ff */
[----:B------:R-:W-:Y:S02]  /*09a0*/  IADD3 R20, P1, PT, R16, UR12, RZ ;  /* 0x0000000c10147c10 */ /* 0x000fe4000ff3e0ff */
[----:B------:R-:W-:-:S03]  /*09b0*/  IADD3 R15, PT, PT, R11, R16, RZ ;  /* 0x000000100b0f7210 */ /* 0x000fc60007ffe0ff */
[----:B------:R-:W2:Y:S08]  /*09c0*/  LDC.64 R2, c[0x0][0x388] ;  /* 0x0000e200ff027b82 */ /* 0x000eb00000000a00 */
[----:B------:R-:W3:Y:S01]  /*09d0*/  LDC.64 R12, c[0x0][0x380] ;  /* 0x0000e000ff0c7b82 */ /* 0x000ee20000000a00 */
[----:B-1----:R-:W-:Y:S01]  /*09e0*/  IMAD.WIDE.U32 R4, R19, 0x4, R4 ;  /* 0x0000000413047825 */ /* 0x002fe200078e0004 */
[----:B------:R-:W-:-:S05]  /*09f0*/  IADD3.X R19, PT, PT, RZ, RZ, RZ, P1, !PT ;  /* 0x000000ffff137210 */ /* 0x000fca0000ffe4ff */
[----:B0-----:R-:W4:Y:S01]  /*0a00*/  LDG.E R4, desc[UR10][R4.64] ;  /* 0x0000000a04047981 */ /* 0x001f22000c1e1900 */
[----:B--2---:R-:W-:-:S04]  /*0a10*/  LEA R2, P1, R20, R2, 0x2 ;  /* 0x0000000214027211 */ /* 0x004fc800078210ff */
[----:B------:R-:W-:Y:S01]  /*0a20*/  LEA.HI.X R3, R20, R3, R19, 0x2, P1 ;  /* 0x0000000314037211 */ /* 0x000fe200008f1413 */
[----:B---3--:R-:W-:-:S04]  /*0a30*/  IMAD.WIDE R12, R15, 0x4, R12 ;  /* 0x000000040f0c7825 */ /* 0x008fc800078e020c */
[----:B------:R-:W2:Y:S04]  /*0a40*/  LDG.E R19, desc[UR10][R2.64+0x4] ;  /* 0x0000040a02137981 */ /* 0x000ea8000c1e1900 */
[----:B------:R-:W4:Y:S04]  /*0a50*/  LDG.E R15, desc[UR10][R12.64] ;  /* 0x0000000a0c0f7981 */ /* 0x000f28000c1e1900 */
[----:B------:R-:W2:Y:S04]  /*0a60*/  LDG.E R20, desc[UR10][R12.64+0x4] ;  /* 0x0000040a0c147981 */ /* 0x000ea8000c1e1900 */
[----:B------:R-:W3:Y:S04]  /*0a70*/  LDG.E R22, desc[UR10][R12.64+0x8] ;  /* 0x0000080a0c167981 */ /* 0x000ee8000c1e1900 */
[----:B------:R-:W3:Y:S04]  /*0a80*/  LDG.E R21, desc[UR10][R2.64+0x8] ;  /* 0x0000080a02157981 */ /* 0x000ee8000c1e1900 */
[----:B------:R-:W5:Y:S04]  /*0a90*/  LDG.E R24, desc[UR10][R12.64+0xc] ;  /* 0x00000c0a0c187981 */ /* 0x000f68000c1e1900 */
[----:B------:R-:W5:Y:S01]  /*0aa0*/  LDG.E R23, desc[UR10][R2.64+0xc] ;  /* 0x00000c0a02177981 */ /* 0x000f62000c1e1900 */
[----:B------:R-:W-:-:S02]  /*0ab0*/  VIADD R16, R16, 0x4 ;  /* 0x0000000410107836 */ /* 0x000fc40000000000 */
[----:B----4-:R-:W-:-:S04]  /*0ac0*/  FFMA R15, R15, R4, R14 ;  /* 0x000000040f0f7223 */ /* 0x010fc8000000000e */
[----:B--2---:R-:W-:-:S04]  /*0ad0*/  FFMA R15, R20, R19, R15 ;  /* 0x00000013140f7223 */ /* 0x004fc8000000000f */
[----:B---3--:R-:W-:-:S04]  /*0ae0*/  FFMA R15, R22, R21, R15 ;  /* 0x00000015160f7223 */ /* 0x008fc8000000000f */
[----:B-----5:R-:W-:-:S07]  /*0af0*/  FFMA R14, R24, R23, R15 ;  /* 0x00000017180e7223 */ /* 0x020fce000000000f */
.L_x_44:
[----:B------:R-:W-:Y:S05]  /*0b00*/  @!P0 BRA `(.L_x_42) ;  /* 0x00000000005c8947 */ /* 0x000fea0003800000 */
[----:B------:R-:W1:Y:S01]  /*0b10*/  LDC.64 R4, c[0x0][0x388] ;  /* 0x0000e200ff047b82 */ /* 0x000e620000000a00 */
[----:B------:R-:W-:Y:S02]  /*0b20*/  IADD3 R13, PT, PT, R16, UR12, RZ ;  /* 0x0000000c100d7c10 */ /* 0x000fe4000fffe0ff */
[----:B------:R-:W-:-:S05]  /*0b30*/  IADD3 R11, PT, PT, R11, R16, RZ ;  /* 0x000000100b0b7210 */ /* 0x000fca0007ffe0ff */
[----:B------:R-:W2:Y:S01]  /*0b40*/  LDC.64 R2, c[0x0][0x380] ;  /* 0x0000e000ff027b82 */ /* 0x000ea20000000a00 */
[----:B-1----:R-:W-:-:S06]  /*0b50*/  IMAD.WIDE.U32 R4, R13, 0x4, R4 ;  /* 0x000000040d047825 */ /* 0x002fcc00078e0004 */
[----:B0-----:R-:W3:Y:S01]  /*0b60*/  LDG.E R4, desc[UR10][R4.64] ;  /* 0x0000000a04047981 */ /* 0x001ee2000c1e1900 */
[----:B--2---:R-:W-:-:S05]  /*0b70*/  IMAD.WIDE R2, R11, 0x4, R2 ;  /* 0x000000040b027825 */ /* 0x004fca00078e0202 */
[----:B------:R-:W3:Y:S01]  /*0b80*/  LDG.E R11, desc[UR10][R2.64] ;  /* 0x0000000a020b7981 */ /* 0x000ee2000c1e1900 */
[----:B------:R-:W-:Y:S01]  /*0b90*/  ISETP.NE.AND P0, PT, R8, 0x1, PT ;  /* 0x000000010800780c */ /* 0x000fe20003f05270 */
[----:B---3--:R-:W-:-:S12]  /*0ba0*/  FFMA R14, R11, R4, R14 ;  /* 0x000000040b0e7223 */ /* 0x008fd8000000000e */
[----:B------:R-:W-:Y:S05]  /*0bb0*/  @!P0 BRA `(.L_x_42) ;  /* 0x0000000000308947 */ /* 0x000fea0003800000 */
[----:B------:R-:W0:Y:S01]  /*0bc0*/  LDC.64 R4, c[0x0][0x388] ;  /* 0x0000e200ff047b82 */ /* 0x000e220000000a00 */
[----:B------:R-:W-:Y:S02]  /*0bd0*/  IADD3 R11, P1, PT, R16, UR12, RZ ;  /* 0x0000000c100b7c10 */ /* 0x000fe4000ff3e0ff */
[----:B------:R-:W-:Y:S02]  /*0be0*/  ISETP.NE.AND P0, PT, R8, 0x2, PT ;  /* 0x000000020800780c */ /* 0x000fe40003f05270 */
[----:B------:R-:W-:-:S11]  /*0bf0*/  IADD3.X R12, PT, PT, RZ, RZ, RZ, P1, !PT ;  /* 0x000000ffff0c7210 */ /* 0x000fd60000ffe4ff */
[----:B------:R-:W2:Y:S01]  /*0c00*/  @P0 LDG.E R13, desc[UR10][R2.64+0x8] ;  /* 0x0000080a020d0981 */ /* 0x000ea2000c1e1900 */
[----:B0-----:R-:W-:-:S04]  /*0c10*/  LEA R4, P1, R11, R4, 0x2 ;  /* 0x000000040b047211 */ /* 0x001fc800078210ff */
[----:B------:R-:W-:Y:S02]  /*0c20*/  LEA.HI.X R5, R11, R5, R12, 0x2, P1 ;  /* 0x000000050b057211 */ /* 0x000fe400008f140c */
[----:B------:R-:W3:Y:S04]  /*0c30*/  LDG.E R11, desc[UR10][R2.64+0x4] ;  /* 0x0000040a020b7981 */ /* 0x000ee8000c1e1900 */
[----:B------:R-:W3:Y:S04]  /*0c40*/  LDG.E R12, desc[UR10][R4.64+0x4] ;  /* 0x0000040a040c7981 */ /* 0x000ee8000c1e1900 */
[----:B------:R-:W2:Y:S01]  /*0c50*/  @P0 LDG.E R15, desc[UR10][R4.64+0x8] ;  /* 0x0000080a040f0981 */ /* 0x000ea2000c1e1900 */
[----:B---3--:R-:W-:-:S04]  /*0c60*/  FFMA R14, R11, R12, R14 ;  /* 0x0000000c0b0e7223 */ /* 0x008fc8000000000e */
[----:B--2---:R-:W-:-:S07]  /*0c70*/  @P0 FFMA R14, R13, R15, R14 ;  /* 0x0000000f0d0e0223 */ /* 0x004fce000000000e */
.L_x_42:
[----:B------:R-:W-:Y:S05]  /*0c80*/  BRA.U UP0, `(.L_x_45) ;  /* 0xfffffff5004c7547 */ /* 0x000fea000b83ffff */
.L_x_39:
[----:B------:R-:W1:Y:S01]  /*0c90*/  LDC.64 R2, c[0x0][0x390] ;  /* 0x0000e400ff027b82 */ /* 0x000e620000000a00 */
[----:B------:R-:W-:-:S05]  /*0ca0*/  IMAD R0, R0, R9, R0 ;  /* 0x0000000900007224 */ /* 0x000fca00078e0200 */
[----:B------:R-:W-:-:S05]  /*0cb0*/  IADD3 R7, PT, PT, R7, R0, RZ ;  /* 0x0000000007077210 */ /* 0x000fca0007ffe0ff */
[----:B-1----:R-:W-:-:S05]  /*0cc0*/  IMAD.WIDE R2, R7, 0x4, R2 ;  /* 0x0000000407027825 */ /* 0x002fca00078e0202 */
[----:B0-----:R-:W-:Y:S01]  /*0cd0*/  STG.E desc[UR10][R2.64], R14 ;  /* 0x0000000e02007986 */ /* 0x001fe2000c10190a */
[----:B------:R-:W-:Y:S05]  /*0ce0*/  EXIT ;  /* 0x000000000000794d */ /* 0x000fea0003800000 */
.L_x_46:
        /* <DEDUP_REMOVED lines=9> */
.L_x_53:


//--------------------- .nv.shared.reserved.0     --------------------------
	.section	.nv.shared.reserved.0,"aw",@nobits
	.weak		__nv_reservedSMEM_offset_0_alias
	.size		__nv_reservedSMEM_offset_0_alias, 0, 64
	.other		__nv_reservedSMEM_offset_0_alias,@"STO_CUDA_RESERVED_SHARED STV_DEFAULT"
__nv_reservedSMEM_offset_0_alias:
	.zero		0
	.zero		64


//--------------------- .nv.constant0._Z17normalize_sigmoidPfS_i --------------------------
	.section	.nv.constant0._Z17normalize_sigmoidPfS_i,"a",@progbits
	.sectionflags	@""
	.align	4
.nv.constant0._Z17normalize_sigmoidPfS_i:
	.zero		916


//--------------------- .nv.constant0._Z16avgpool_parallelPfS_ii --------------------------
	.section	.nv.constant0._Z16avgpool_parallelPfS_ii,"a",@progbits
	.sectionflags	@""
	.align	4
.nv.constant0._Z16avgpool_parallelPfS_ii:
	.zero		920


//--------------------- .nv.constant0._Z16maxpool_parallelPfS_ii --------------------------
	.section	.nv.constant0._Z16maxpool_parallelPfS_ii,"a",@progbits
	.sectionflags	@""
	.align	4
.nv.constant0._Z16maxpool_parallelPfS_ii:
	.zero		920


//--------------------- .nv.constant0._Z17activate_parallelPfS_iii --------------------------
	.section	.nv.constant0._Z17activate_parallelPfS_iii,"a",@progbits
	.sectionflags	@""
	.align	4
.nv.constant0._Z17activate_parallelPfS_iii:
	.zero		924


//--------------------- .nv.constant0._Z17convolve_parallelPfS_S_ii --------------------------
	.section	.nv.constant0._Z17convolve_parallelPfS_S_ii,"a",@progbits
	.sectionflags	@""
	.align	4
.nv.constant0._Z17convolve_parallelPfS_S_ii:
	.zero		928


//--------------------- SYMBOLS --------------------------

	.type		.nv.reservedSmem.offset0,@object
	.size		.nv.reservedSmem.offset0,0x4
